	.target	sm_90a

	.elftype	@"ET_EXEC"


//--------------------- .note.nv.tkinfo           --------------------------
	.section	.note.nv.tkinfo,"",@"SHT_NOTE"
	.sectionflags	@"SHF_NOTE_NV_TKINFO"
	.tkinfo
        /*0018*/ 	.word	0x00000002
        /*0030*/ 	.string	""
        /*0030*/ 	.string	"ptxas"
        /*0030*/ 	.string	"Cuda compilation tools, release 13.0, V13.0.88"
        /*0030*/ 	.string	"Build cuda_13.0.r13.0/compiler.36424714_0"
        /*0030*/ 	.string	"-arch sm_90a -m 64 "



//--------------------- .note.nv.cuinfo           --------------------------
	.section	.note.nv.cuinfo,"",@"SHT_NOTE"
	.sectionflags	@"SHF_NOTE_NV_CUINFO"
        /*0018*/ 	.short	0x0002
        /*001a*/ 	.short	0x005a
        /*001c*/ 	.short	0x0082
	.zero		2


//--------------------- .nv.info                  --------------------------
	.section	.nv.info,"",@"SHT_CUDA_INFO"
	.align	4


	//----- nvinfo : EIATTR_REGCOUNT
	.align		4
        /*0000*/ 	.byte	0x04, 0x2f
        /*0002*/ 	.short	(.L_15 - .L_14)
	.align		4
.L_14:
        /*0004*/ 	.word	index@(_ZN7cutlass13device_kernelINS_4gemm6kernel13GemmUniversalIN4cute5tupleIJiiiiEEENS1_10collective13CollectiveMmaINS1_34MainloopSm90TmaGmmaWarpSpecializedILi5ENS5_IJNS4_1CILi1EEENSA_ILi2EEESB_EEENS1_35KernelTmaWarpSpecializedCooperativeEEENS5_IJNSA_ILi256EEENSA_ILi64EEESH_EEENS_6half_tENS5_IJlSB_lEEESJ_SK_NS4_8TiledMMAINS4_8MMA_AtomIJNS4_4SM904GMMA25MMA_64x64x16_F32F16F16_SSILNSO_5MajorE0ELSQ_0ELNSO_7ScaleInE1ELSR_1EEEEEENS4_6LayoutINS5_IJSC_SB_SB_EEENS5_IJSB_NSA_ILi0EEESW_EEEEENS5_IJNS4_10UnderscoreESZ_SZ_EEEEENS4_23SM90_TMA_LOAD_MULTICASTENS4_14ComposedLayoutINS4_7SwizzleILi3ELi4ELi3EEENS4_18smem_ptr_flag_bitsILi16EEENSU_INS5_IJNSA_ILi8EEESH_EEENS5_IJSH_SB_EEEEEEEvNS4_8identityENS4_13SM90_TMA_LOADES1C_vS1D_EENS_8epilogue10collective6detail29Sm90TmaWarpSpecializedAdapterINS1H_15DefaultEpilogueISJ_SK_SK_NS1G_6thread17LinearCombinationISJ_Li1EffLNS1L_9ScaleType4KindE0ELNS_15FloatRoundStyleE2ESJ_EENS1_15EpilogueDefaultEEEEEvvEEEEvNT_6ParamsE)
        /*0008*/ 	.word	0x000000a8


	//----- nvinfo : EIATTR_FRAME_SIZE
	.align		4
.L_15:
        /*000c*/ 	.byte	0x04, 0x11
        /*000e*/ 	.short	(.L_17 - .L_16)
	.align		4
.L_16:
        /*0010*/ 	.word	index@(_ZN7cutlass13device_kernelINS_4gemm6kernel13GemmUniversalIN4cute5tupleIJiiiiEEENS1_10collective13CollectiveMmaINS1_34MainloopSm90TmaGmmaWarpSpecializedILi5ENS5_IJNS4_1CILi1EEENSA_ILi2EEESB_EEENS1_35KernelTmaWarpSpecializedCooperativeEEENS5_IJNSA_ILi256EEENSA_ILi64EEESH_EEENS_6half_tENS5_IJlSB_lEEESJ_SK_NS4_8TiledMMAINS4_8MMA_AtomIJNS4_4SM904GMMA25MMA_64x64x16_F32F16F16_SSILNSO_5MajorE0ELSQ_0ELNSO_7ScaleInE1ELSR_1EEEEEENS4_6LayoutINS5_IJSC_SB_SB_EEENS5_IJSB_NSA_ILi0EEESW_EEEEENS5_IJNS4_10UnderscoreESZ_SZ_EEEEENS4_23SM90_TMA_LOAD_MULTICASTENS4_14ComposedLayoutINS4_7SwizzleILi3ELi4ELi3EEENS4_18smem_ptr_flag_bitsILi16EEENSU_INS5_IJNSA_ILi8EEESH_EEENS5_IJSH_SB_EEEEEEEvNS4_8identityENS4_13SM90_TMA_LOADES1C_vS1D_EENS_8epilogue10collective6detail29Sm90TmaWarpSpecializedAdapterINS1H_15DefaultEpilogueISJ_SK_SK_NS1G_6thread17LinearCombinationISJ_Li1EffLNS1L_9ScaleType4KindE0ELNS_15FloatRoundStyleE2ESJ_EENS1_15EpilogueDefaultEEEEEvvEEEEvNT_6ParamsE)
        /*0014*/ 	.word	0x00000000


	//----- nvinfo : EIATTR_MIN_STACK_SIZE
	.align		4
.L_17:
        /*0018*/ 	.byte	0x04, 0x12
        /*001a*/ 	.short	(.L_19 - .L_18)
	.align		4
.L_18:
        /*001c*/ 	.word	index@(_ZN7cutlass13device_kernelINS_4gemm6kernel13GemmUniversalIN4cute5tupleIJiiiiEEENS1_10collective13CollectiveMmaINS1_34MainloopSm90TmaGmmaWarpSpecializedILi5ENS5_IJNS4_1CILi1EEENSA_ILi2EEESB_EEENS1_35KernelTmaWarpSpecializedCooperativeEEENS5_IJNSA_ILi256EEENSA_ILi64EEESH_EEENS_6half_tENS5_IJlSB_lEEESJ_SK_NS4_8TiledMMAINS4_8MMA_AtomIJNS4_4SM904GMMA25MMA_64x64x16_F32F16F16_SSILNSO_5MajorE0ELSQ_0ELNSO_7ScaleInE1ELSR_1EEEEEENS4_6LayoutINS5_IJSC_SB_SB_EEENS5_IJSB_NSA_ILi0EEESW_EEEEENS5_IJNS4_10UnderscoreESZ_SZ_EEEEENS4_23SM90_TMA_LOAD_MULTICASTENS4_14ComposedLayoutINS4_7SwizzleILi3ELi4ELi3EEENS4_18smem_ptr_flag_bitsILi16EEENSU_INS5_IJNSA_ILi8EEESH_EEENS5_IJSH_SB_EEEEEEEvNS4_8identityENS4_13SM90_TMA_LOADES1C_vS1D_EENS_8epilogue10collective6detail29Sm90TmaWarpSpecializedAdapterINS1H_15DefaultEpilogueISJ_SK_SK_NS1G_6thread17LinearCombinationISJ_Li1EffLNS1L_9ScaleType4KindE0ELNS_15FloatRoundStyleE2ESJ_EENS1_15EpilogueDefaultEEEEEvvEEEEvNT_6ParamsE)
        /*0020*/ 	.word	0x00000000
.L_19:


//--------------------- .nv.compat                --------------------------
	.section	.nv.compat,"",@"SHT_CUDA_COMPAT_INFO"
	.align	4
        /*0000*/ 	.byte	0x02, 0x09, 0x01, 0x00, 0x02, 0x02, 0x04, 0x00, 0x02, 0x05, 0x05, 0x00, 0x03, 0x07, 0x01, 0x01
        /*0010*/ 	.byte	0x02, 0x03, 0x01, 0x00, 0x02, 0x06, 0x01, 0x00, 0x04, 0x0b, 0x08, 0x00, 0x00, 0x00, 0x00, 0x00
        /*0020*/ 	.byte	0x00, 0x00, 0x00, 0x00


//--------------------- .nv.info._ZN7cutlass13device_kernelINS_4gemm6kernel13GemmUniversalIN4cute5tupleIJiiiiEEENS1_10collective13CollectiveMmaINS1_34MainloopSm90TmaGmmaWarpSpecializedILi5ENS5_IJNS4_1CILi1EEENSA_ILi2EEESB_EEENS1_35KernelTmaWarpSpecializedCooperativeEEENS5_IJNSA_ILi256EEENSA_ILi64EEESH_EEENS_6half_tENS5_IJlSB_lEEESJ_SK_NS4_8TiledMMAINS4_8MMA_AtomIJNS4_4SM904GMMA25MMA_64x64x16_F32F16F16_SSILNSO_5MajorE0ELSQ_0ELNSO_7ScaleInE1ELSR_1EEEEEENS4_6LayoutINS5_IJSC_SB_SB_EEENS5_IJSB_NSA_ILi0EEESW_EEEEENS5_IJNS4_10UnderscoreESZ_SZ_EEEEENS4_23SM90_TMA_LOAD_MULTICASTENS4_14ComposedLayoutINS4_7SwizzleILi3ELi4ELi3EEENS4_18smem_ptr_flag_bitsILi16EEENSU_INS5_IJNSA_ILi8EEESH_EEENS5_IJSH_SB_EEEEEEEvNS4_8identityENS4_13SM90_TMA_LOADES1C_vS1D_EENS_8epilogue10collective6detail29Sm90TmaWarpSpecializedAdapterINS1H_15DefaultEpilogueISJ_SK_SK_NS1G_6thread17LinearCombinationISJ_Li1EffLNS1L_9ScaleType4KindE0ELNS_15FloatRoundStyleE2ESJ_EENS1_15EpilogueDefaultEEEEEvvEEEEvNT_6ParamsE --------------------------
	.section	.nv.info._ZN7cutlass13device_kernelINS_4gemm6kernel13GemmUniversalIN4cute5tupleIJiiiiEEENS1_10collective13CollectiveMmaINS1_34MainloopSm90TmaGmmaWarpSpecializedILi5ENS5_IJNS4_1CILi1EEENSA_ILi2EEESB_EEENS1_35KernelTmaWarpSpecializedCooperativeEEENS5_IJNSA_ILi256EEENSA_ILi64EEESH_EEENS_6half_tENS5_IJlSB_lEEESJ_SK_NS4_8TiledMMAINS4_8MMA_AtomIJNS4_4SM904GMMA25MMA_64x64x16_F32F16F16_SSILNSO_5MajorE0ELSQ_0ELNSO_7ScaleInE1ELSR_1EEEEEENS4_6LayoutINS5_IJSC_SB_SB_EEENS5_IJSB_NSA_ILi0EEESW_EEEEENS5_IJNS4_10UnderscoreESZ_SZ_EEEEENS4_23SM90_TMA_LOAD_MULTICASTENS4_14ComposedLayoutINS4_7SwizzleILi3ELi4ELi3EEENS4_18smem_ptr_flag_bitsILi16EEENSU_INS5_IJNSA_ILi8EEESH_EEENS5_IJSH_SB_EEEEEEEvNS4_8identityENS4_13SM90_TMA_LOADES1C_vS1D_EENS_8epilogue10collective6detail29Sm90TmaWarpSpecializedAdapterINS1H_15DefaultEpilogueISJ_SK_SK_NS1G_6thread17LinearCombinationISJ_Li1EffLNS1L_9ScaleType4KindE0ELNS_15FloatRoundStyleE2ESJ_EENS1_15EpilogueDefaultEEEEEvvEEEEvNT_6ParamsE,"",@"SHT_CUDA_INFO"
	.sectionflags	@""
	.align	4


	//----- nvinfo : EIATTR_CUDA_API_VERSION
	.align		4
        /*0000*/ 	.byte	0x04, 0x37
        /*0002*/ 	.short	(.L_21 - .L_20)
.L_20:
        /*0004*/ 	.word	0x00000082


	//----- nvinfo : EIATTR_KPARAM_INFO
	.align		4
.L_21:
        /*0008*/ 	.byte	0x04, 0x17
        /*000a*/ 	.short	(.L_23 - .L_22)
.L_22:
        /*000c*/ 	.word	0x00000000
        /*0010*/ 	.short	0x0000
        /*0012*/ 	.short	0x0070
        /*0014*/ 	.byte	0x00, 0xf0, 0x01, 0x10


	//----- nvinfo : EIATTR_SPARSE_MMA_MASK
	.align		4
.L_23:
        /*0018*/ 	.byte	0x03, 0x50
        /*001a*/ 	.short	0x0000


	//----- nvinfo : EIATTR_MAXREG_COUNT
	.align		4
        /*001c*/ 	.byte	0x03, 0x1b
        /*001e*/ 	.short	0x00a8


	//----- nvinfo : EIATTR_NUM_BARRIERS
	.align		4
        /*0020*/ 	.byte	0x02, 0x4c
        /*0022*/ 	.byte	0x01
	.zero		1


	//----- nvinfo : EIATTR_EXTERNS
	.align		4
        /*0024*/ 	.byte	0x04, 0x0f
        /*0026*/ 	.short	(.L_25 - .L_24)


	//   ....[0]....
	.align		4
.L_24:
        /*0028*/ 	.word	index@(__assertfail)


	//----- nvinfo : EIATTR_MERCURY_ISA_VERSION
	.align		4
.L_25:
        /*002c*/ 	.byte	0x03, 0x5f
        /*002e*/ 	.short	0x0101


	//----- nvinfo : EIATTR_INT_WARP_WIDE_INSTR_OFFSETS
	.align		4
        /*0030*/ 	.byte	0x04, 0x31
        /*0032*/ 	.short	(.L_27 - .L_26)


	//   ....[0]....
.L_26:
        /*0034*/ 	.word	0x00000490


	//   ....[1]....
        /*0038*/ 	.word	0x000004b0


	//   ....[2]....
        /*003c*/ 	.word	0x00000660


	//----- nvinfo : EIATTR_COOP_GROUP_MASK_REGIDS
	.align		4
.L_27:
        /*0040*/ 	.byte	0x04, 0x29
        /*0042*/ 	.short	(.L_29 - .L_28)


	//   ....[0]....
.L_28:
        /*0044*/ 	.word	0xffffffff


	//   ....[1]....
        /*0048*/ 	.word	0xffffffff


	//   ....[2]....
        /*004c*/ 	.word	0xffffffff


	//   ....[3]....
        /*0050*/ 	.word	0xffffffff


	//   ....[4]....
        /*0054*/ 	.word	0xffffffff


	//   ....[5]....
        /*0058*/ 	.word	0xffffffff


	//----- nvinfo : EIATTR_COOP_GROUP_INSTR_OFFSETS
	.align		4
.L_29:
        /*005c*/ 	.byte	0x04, 0x28
        /*005e*/ 	.short	(.L_31 - .L_30)


	//   ....[0]....
.L_30:
        /*0060*/ 	.word	0x00000060


	//   ....[1]....
        /*0064*/ 	.word	0x00000070


	//   ....[2]....
        /*0068*/ 	.word	0x00000130


	//   ....[3]....
        /*006c*/ 	.word	0x000002e0


	//   ....[4]....
        /*0070*/ 	.word	0x000007a0


	//   ....[5]....
        /*0074*/ 	.word	0x00001200


	//----- nvinfo : EIATTR_REG_RECONFIG
	.align		4
.L_31:
        /*0078*/ 	.byte	0x01, 0x54
	.zero		2


	//----- nvinfo : EIATTR_SYSCALL_OFFSETS
	.align		4
        /*007c*/ 	.byte	0x04, 0x46
        /*007e*/ 	.short	(.L_33 - .L_32)


	//   ....[0]....
.L_32:
        /*0080*/ 	.word	0x000013c0


	//----- nvinfo : EIATTR_MBARRIER_INSTR_OFFSETS
	.align		4
.L_33:
        /*0084*/ 	.byte	0x04, 0x39
        /*0086*/ 	.short	(.L_35 - .L_34)


	//   ....[0]....
.L_34:
        /*0088*/ 	.word	0x00000230
        /*008c*/ 	.word	0x000000ff
        /*0090*/ 	.word	0x00000000
        /*0094*/ 	.short	0x0100
        /*0096*/ 	.byte	0x08
	.zero		1


	//   ....[1]....
        /*0098*/ 	.word	0x00000240
        /*009c*/ 	.word	0x000000ff
        /*00a0*/ 	.word	0x00000028
        /*00a4*/ 	.short	0x0100
        /*00a6*/ 	.byte	0x08
	.zero		1


	//   ....[2]....
        /*00a8*/ 	.word	0x00000250
        /*00ac*/ 	.word	0x000000ff
        /*00b0*/ 	.word	0x00000008
        /*00b4*/ 	.short	0x0100
        /*00b6*/ 	.byte	0x08
	.zero		1


	//   ....[3]....
        /*00b8*/ 	.word	0x00000260
        /*00bc*/ 	.word	0x000000ff
        /*00c0*/ 	.word	0x00000030
        /*00c4*/ 	.short	0x0100
        /*00c6*/ 	.byte	0x08
	.zero		1


	//   ....[4]....
        /*00c8*/ 	.word	0x00000270
        /*00cc*/ 	.word	0x000000ff
        /*00d0*/ 	.word	0x00000010
        /*00d4*/ 	.short	0x0100
        /*00d6*/ 	.byte	0x08
	.zero		1


	//   ....[5]....
        /*00d8*/ 	.word	0x00000280
        /*00dc*/ 	.word	0x000000ff
        /*00e0*/ 	.word	0x00000038
        /*00e4*/ 	.short	0x0100
        /*00e6*/ 	.byte	0x08
	.zero		1


	//   ....[6]....
        /*00e8*/ 	.word	0x00000290
        /*00ec*/ 	.word	0x000000ff
        /*00f0*/ 	.word	0x00000018
        /*00f4*/ 	.short	0x0100
        /*00f6*/ 	.byte	0x08
	.zero		1


	//   ....[7]....
        /*00f8*/ 	.word	0x000002a0
        /*00fc*/ 	.word	0x000000ff
        /*0100*/ 	.word	0x00000040
        /*0104*/ 	.short	0x0100
        /*0106*/ 	.byte	0x08
	.zero		1


	//   ....[8]....
        /*0108*/ 	.word	0x000002b0
        /*010c*/ 	.word	0x000000ff
        /*0110*/ 	.word	0x00000020
        /*0114*/ 	.short	0x0100
        /*0116*/ 	.byte	0x08
	.zero		1


	//   ....[9]....
        /*0118*/ 	.word	0x000002c0
        /*011c*/ 	.word	0x000000ff
        /*0120*/ 	.word	0x00000048
        /*0124*/ 	.short	0x0100
        /*0126*/ 	.byte	0x08
	.zero		1


	//   ....[10]....
        /*0128*/ 	.word	0x000006e0
        /*012c*/ 	.word	0x000000ff
        /*0130*/ 	.word	0x00000060
        /*0134*/ 	.short	0x0100
        /*0136*/ 	.byte	0x06
	.zero		1


	//   ....[11]....
        /*0138*/ 	.word	0x00000750
        /*013c*/ 	.word	0x000000ff
        /*0140*/ 	.word	0x00000068
        /*0144*/ 	.short	0x0100
        /*0146*/ 	.byte	0x06
	.zero		1


	//   ....[12]....
        /*0148*/ 	.word	0x00001480
        /*014c*/ 	.word	0x00000003
        /*0150*/ 	.word	0x00000000
        /*0154*/ 	.short	0x010a
        /*0156*/ 	.byte	0x3f
	.zero		1


	//   ....[13]....
        /*0158*/ 	.word	0x000014c0
        /*015c*/ 	.word	0x00000003
        /*0160*/ 	.word	0x00000000
        /*0164*/ 	.short	0x010a
        /*0166*/ 	.byte	0x3f
	.zero		1


	//   ....[14]....
        /*0168*/ 	.word	0x00001a10
        /*016c*/ 	.word	0x00000005
        /*0170*/ 	.word	0x00000000
        /*0174*/ 	.short	0x010a
        /*0176*/ 	.byte	0x3f
	.zero		1


	//   ....[15]....
        /*0178*/ 	.word	0x00001a50
        /*017c*/ 	.word	0x00000005
        /*0180*/ 	.word	0x00000000
        /*0184*/ 	.short	0x010a
        /*0186*/ 	.byte	0x3f
	.zero		1


	//   ....[16]....
        /*0188*/ 	.word	0x00001e30
        /*018c*/ 	.word	0x00000005
        /*0190*/ 	.word	0x00000000
        /*0194*/ 	.short	0x0101
        /*0196*/ 	.byte	0x3f
	.zero		1


	//   ....[17]....
        /*0198*/ 	.word	0x00002050
        /*019c*/ 	.word	0x00000003
        /*01a0*/ 	.word	0x00000000
        /*01a4*/ 	.short	0x0101
        /*01a6*/ 	.byte	0x3f
	.zero		1


	//   ....[18]....
        /*01a8*/ 	.word	0x00007e90
        /*01ac*/ 	.word	0x00000014
        /*01b0*/ 	.word	0x00000028
        /*01b4*/ 	.short	0x010a
        /*01b6*/ 	.byte	0x3f
	.zero		1


	//   ....[19]....
        /*01b8*/ 	.word	0x00008210
        /*01bc*/ 	.word	0x00000003
        /*01c0*/ 	.word	0x00000068
        /*01c4*/ 	.short	0x0101
        /*01c6*/ 	.byte	0x3f
	.zero		1


	//   ....[20]....
        /*01c8*/ 	.word	0x00008960
        /*01cc*/ 	.word	0x00000007
        /*01d0*/ 	.word	0x00000000
        /*01d4*/ 	.short	0x010a
        /*01d6*/ 	.byte	0x3f
	.zero		1


	//   ....[21]....
        /*01d8*/ 	.word	0x000089e0
        /*01dc*/ 	.word	0x00000008
        /*01e0*/ 	.word	0x00000000
        /*01e4*/ 	.short	0x010a
        /*01e6*/ 	.byte	0x3f
	.zero		1


	//   ....[22]....
        /*01e8*/ 	.word	0x00008a70
        /*01ec*/ 	.word	0x00000009
        /*01f0*/ 	.word	0x00000000
        /*01f4*/ 	.short	0x010a
        /*01f6*/ 	.byte	0x3f
	.zero		1


	//   ....[23]....
        /*01f8*/ 	.word	0x00008b00
        /*01fc*/ 	.word	0x00000006
        /*0200*/ 	.word	0x00000000
        /*0204*/ 	.short	0x010a
        /*0206*/ 	.byte	0x3f
	.zero		1


	//   ....[24]....
        /*0208*/ 	.word	0x00008b90
        /*020c*/ 	.word	0x00000003
        /*0210*/ 	.word	0x00000000
        /*0214*/ 	.short	0x010a
        /*0216*/ 	.byte	0x3f
	.zero		1


	//   ....[25]....
        /*0218*/ 	.word	0x00008bf0
        /*021c*/ 	.word	0x00000003
        /*0220*/ 	.word	0x00000000
        /*0224*/ 	.short	0x010a
        /*0226*/ 	.byte	0x3f
	.zero		1


	//   ....[26]....
        /*0228*/ 	.word	0x00008c40
        /*022c*/ 	.word	0x00000005
        /*0230*/ 	.word	0x00000000
        /*0234*/ 	.short	0x010a
        /*0236*/ 	.byte	0x3f
	.zero		1


	//   ....[27]....
        /*0238*/ 	.word	0x00008d10
        /*023c*/ 	.word	0x00000014
        /*0240*/ 	.word	0x00000028
        /*0244*/ 	.short	0x010a
        /*0246*/ 	.byte	0x3f
	.zero		1


	//   ....[28]....
        /*0248*/ 	.word	0x00008de0
        /*024c*/ 	.word	0x00000007
        /*0250*/ 	.word	0x00000000
        /*0254*/ 	.short	0x010a
        /*0256*/ 	.byte	0x3f
	.zero		1


	//   ....[29]....
        /*0258*/ 	.word	0x00008e30
        /*025c*/ 	.word	0x00000008
        /*0260*/ 	.word	0x00000000
        /*0264*/ 	.short	0x010a
        /*0266*/ 	.byte	0x3f
	.zero		1


	//   ....[30]....
        /*0268*/ 	.word	0x00008e80
        /*026c*/ 	.word	0x00000009
        /*0270*/ 	.word	0x00000000
        /*0274*/ 	.short	0x010a
        /*0276*/ 	.byte	0x3f
	.zero		1


	//   ....[31]....
        /*0278*/ 	.word	0x00008ed0
        /*027c*/ 	.word	0x00000006
        /*0280*/ 	.word	0x00000000
        /*0284*/ 	.short	0x010a
        /*0286*/ 	.byte	0x3f
	.zero		1


	//----- nvinfo : EIATTR_NUM_MBARRIERS
	.align		4
.L_35:
        /*0288*/ 	.byte	0x03, 0x38
        /*028a*/ 	.short	0x000c


	//----- nvinfo : EIATTR_EXIT_INSTR_OFFSETS
	.align		4
        /*028c*/ 	.byte	0x04, 0x1c
        /*028e*/ 	.short	(.L_37 - .L_36)


	//   ....[0]....
.L_36:
        /*0290*/ 	.word	0x00000910


	//   ....[1]....
        /*0294*/ 	.word	0x00001130


	//   ....[2]....
        /*0298*/ 	.word	0x000075b0


	//   ....[3]....
        /*029c*/ 	.word	0x00007b10


	//   ....[4]....
        /*02a0*/ 	.word	0x00008be0


	//----- nvinfo : EIATTR_MAX_THREADS
	.align		4
.L_37:
        /*02a4*/ 	.byte	0x04, 0x05
        /*02a6*/ 	.short	(.L_39 - .L_38)
.L_38:
        /*02a8*/ 	.word	0x00000180
        /*02ac*/ 	.word	0x00000001
        /*02b0*/ 	.word	0x00000001


	//----- nvinfo : EIATTR_CRS_STACK_SIZE
	.align		4
.L_39:
        /*02b4*/ 	.byte	0x04, 0x1e
        /*02b6*/ 	.short	(.L_41 - .L_40)
.L_40:
        /*02b8*/ 	.word	0x00000000


	//----- nvinfo : EIATTR_CBANK_PARAM_SIZE
	.align		4
.L_41:
        /*02bc*/ 	.byte	0x03, 0x19
        /*02be*/ 	.short	0x0470


	//----- nvinfo : EIATTR_PARAM_CBANK
	.align		4
        /*02c0*/ 	.byte	0x04, 0x0a
        /*02c2*/ 	.short	(.L_43 - .L_42)
	.align		4
.L_42:
        /*02c4*/ 	.word	index@(.nv.constant0._ZN7cutlass13device_kernelINS_4gemm6kernel13GemmUniversalIN4cute5tupleIJiiiiEEENS1_10collective13CollectiveMmaINS1_34MainloopSm90TmaGmmaWarpSpecializedILi5ENS5_IJNS4_1CILi1EEENSA_ILi2EEESB_EEENS1_35KernelTmaWarpSpecializedCooperativeEEENS5_IJNSA_ILi256EEENSA_ILi64EEESH_EEENS_6half_tENS5_IJlSB_lEEESJ_SK_NS4_8TiledMMAINS4_8MMA_AtomIJNS4_4SM904GMMA25MMA_64x64x16_F32F16F16_SSILNSO_5MajorE0ELSQ_0ELNSO_7ScaleInE1ELSR_1EEEEEENS4_6LayoutINS5_IJSC_SB_SB_EEENS5_IJSB_NSA_ILi0EEESW_EEEEENS5_IJNS4_10UnderscoreESZ_SZ_EEEEENS4_23SM90_TMA_LOAD_MULTICASTENS4_14ComposedLayoutINS4_7SwizzleILi3ELi4ELi3EEENS4_18smem_ptr_flag_bitsILi16EEENSU_INS5_IJNSA_ILi8EEESH_EEENS5_IJSH_SB_EEEEEEEvNS4_8identityENS4_13SM90_TMA_LOADES1C_vS1D_EENS_8epilogue10collective6detail29Sm90TmaWarpSpecializedAdapterINS1H_15DefaultEpilogueISJ_SK_SK_NS1G_6thread17LinearCombinationISJ_Li1EffLNS1L_9ScaleType4KindE0ELNS_15FloatRoundStyleE2ESJ_EENS1_15EpilogueDefaultEEEEEvvEEEEvNT_6ParamsE)
        /*02c8*/ 	.short	0x0210
        /*02ca*/ 	.short	0x0470


	//----- nvinfo : EIATTR_SW_WAR
	.align		4
.L_43:
        /*02cc*/ 	.byte	0x04, 0x36
        /*02ce*/ 	.short	(.L_45 - .L_44)
.L_44:
        /*02d0*/ 	.word	0x00000008
.L_45:


//--------------------- .nv.callgraph             --------------------------
	.section	.nv.callgraph,"",@"SHT_CUDA_CALLGRAPH"
	.align	4
	.sectionentsize	8
	.align		4
        /*0000*/ 	.word	0x00000000
	.align		4
        /*0004*/ 	.word	0xffffffff
	.align		4
        /*0008*/ 	.word	index@(_ZN7cutlass13device_kernelINS_4gemm6kernel13GemmUniversalIN4cute5tupleIJiiiiEEENS1_10collective13CollectiveMmaINS1_34MainloopSm90TmaGmmaWarpSpecializedILi5ENS5_IJNS4_1CILi1EEENSA_ILi2EEESB_EEENS1_35KernelTmaWarpSpecializedCooperativeEEENS5_IJNSA_ILi256EEENSA_ILi64EEESH_EEENS_6half_tENS5_IJlSB_lEEESJ_SK_NS4_8TiledMMAINS4_8MMA_AtomIJNS4_4SM904GMMA25MMA_64x64x16_F32F16F16_SSILNSO_5MajorE0ELSQ_0ELNSO_7ScaleInE1ELSR_1EEEEEENS4_6LayoutINS5_IJSC_SB_SB_EEENS5_IJSB_NSA_ILi0EEESW_EEEEENS5_IJNS4_10UnderscoreESZ_SZ_EEEEENS4_23SM90_TMA_LOAD_MULTICASTENS4_14ComposedLayoutINS4_7SwizzleILi3ELi4ELi3EEENS4_18smem_ptr_flag_bitsILi16EEENSU_INS5_IJNSA_ILi8EEESH_EEENS5_IJSH_SB_EEEEEEEvNS4_8identityENS4_13SM90_TMA_LOADES1C_vS1D_EENS_8epilogue10collective6detail29Sm90TmaWarpSpecializedAdapterINS1H_15DefaultEpilogueISJ_SK_SK_NS1G_6thread17LinearCombinationISJ_Li1EffLNS1L_9ScaleType4KindE0ELNS_15FloatRoundStyleE2ESJ_EENS1_15EpilogueDefaultEEEEEvvEEEEvNT_6ParamsE)
	.align		4
        /*000c*/ 	.word	index@(__assertfail)
	.align		4
        /*0010*/ 	.word	0x00000000
	.align		4
        /*0014*/ 	.word	0xfffffffe
	.align		4
        /*0018*/ 	.word	0x00000000
	.align		4
        /*001c*/ 	.word	0xfffffffd
	.align		4
        /*0020*/ 	.word	0x00000000
	.align		4
        /*0024*/ 	.word	0xfffffffc


//--------------------- .nv.constant4             --------------------------
	.section	.nv.constant4,"a",@progbits
	.align	8
	.align		8
.nv.constant4:
        /*0000*/ 	.dword	__assertfail
	.align		8
        /*0008*/ 	.dword	__unnamed_1
	.align		8
        /*0010*/ 	.dword	_ZN39_INTERNAL_664982d0_4_k_cu_9db5a236_32414cuda3std3__45__cpo5beginE
	.align		8
        /*0018*/ 	.dword	_ZN39_INTERNAL_664982d0_4_k_cu_9db5a236_32414cuda3std3__45__cpo3endE
	.align		8
        /*0020*/ 	.dword	_ZN39_INTERNAL_664982d0_4_k_cu_9db5a236_32414cuda3std3__45__cpo6cbeginE
	.align		8
        /*0028*/ 	.dword	_ZN39_INTERNAL_664982d0_4_k_cu_9db5a236_32414cuda3std3__45__cpo4cendE
	.align		8
        /*0030*/ 	.dword	_ZN39_INTERNAL_664982d0_4_k_cu_9db5a236_32414cuda3std3__441_GLOBAL__N__664982d0_4_k_cu_9db5a236_32416ignoreE
	.align		8
        /*0038*/ 	.dword	_ZN39_INTERNAL_664982d0_4_k_cu_9db5a236_32414cuda3std3__419piecewise_constructE
	.align		8
        /*0040*/ 	.dword	_ZN39_INTERNAL_664982d0_4_k_cu_9db5a236_32414cuda3std3__48in_placeE
	.align		8
        /*0048*/ 	.dword	_ZN39_INTERNAL_664982d0_4_k_cu_9db5a236_32414cuda3std6ranges3__45__cpo4swapE
	.align		8
        /*0050*/ 	.dword	_ZN39_INTERNAL_664982d0_4_k_cu_9db5a236_32414cuda3std6ranges3__45__cpo9iter_moveE
	.align		8
        /*0058*/ 	.dword	_ZN39_INTERNAL_664982d0_4_k_cu_9db5a236_32414cute7productE
	.align		8
        /*0060*/ 	.dword	_ZN39_INTERNAL_664982d0_4_k_cu_9db5a236_32414cute1_E
	.align		8
        /*0068*/ 	.dword	$str$22
	.align		8
        /*0070*/ 	.dword	$str$23


//--------------------- .text._ZN7cutlass13device_kernelINS_4gemm6kernel13GemmUniversalIN4cute5tupleIJiiiiEEENS1_10collective13CollectiveMmaINS1_34MainloopSm90TmaGmmaWarpSpecializedILi5ENS5_IJNS4_1CILi1EEENSA_ILi2EEESB_EEENS1_35KernelTmaWarpSpecializedCooperativeEEENS5_IJNSA_ILi256EEENSA_ILi64EEESH_EEENS_6half_tENS5_IJlSB_lEEESJ_SK_NS4_8TiledMMAINS4_8MMA_AtomIJNS4_4SM904GMMA25MMA_64x64x16_F32F16F16_SSILNSO_5MajorE0ELSQ_0ELNSO_7ScaleInE1ELSR_1EEEEEENS4_6LayoutINS5_IJSC_SB_SB_EEENS5_IJSB_NSA_ILi0EEESW_EEEEENS5_IJNS4_10UnderscoreESZ_SZ_EEEEENS4_23SM90_TMA_LOAD_MULTICASTENS4_14ComposedLayoutINS4_7SwizzleILi3ELi4ELi3EEENS4_18smem_ptr_flag_bitsILi16EEENSU_INS5_IJNSA_ILi8EEESH_EEENS5_IJSH_SB_EEEEEEEvNS4_8identityENS4_13SM90_TMA_LOADES1C_vS1D_EENS_8epilogue10collective6detail29Sm90TmaWarpSpecializedAdapterINS1H_15DefaultEpilogueISJ_SK_SK_NS1G_6thread17LinearCombinationISJ_Li1EffLNS1L_9ScaleType4KindE0ELNS_15FloatRoundStyleE2ESJ_EENS1_15EpilogueDefaultEEEEEvvEEEEvNT_6ParamsE --------------------------
	.section	.text._ZN7cutlass13device_kernelINS_4gemm6kernel13GemmUniversalIN4cute5tupleIJiiiiEEENS1_10collective13CollectiveMmaINS1_34MainloopSm90TmaGmmaWarpSpecializedILi5ENS5_IJNS4_1CILi1EEENSA_ILi2EEESB_EEENS1_35KernelTmaWarpSpecializedCooperativeEEENS5_IJNSA_ILi256EEENSA_ILi64EEESH_EEENS_6half_tENS5_IJlSB_lEEESJ_SK_NS4_8TiledMMAINS4_8MMA_AtomIJNS4_4SM904GMMA25MMA_64x64x16_F32F16F16_SSILNSO_5MajorE0ELSQ_0ELNSO_7ScaleInE1ELSR_1EEEEEENS4_6LayoutINS5_IJSC_SB_SB_EEENS5_IJSB_NSA_ILi0EEESW_EEEEENS5_IJNS4_10UnderscoreESZ_SZ_EEEEENS4_23SM90_TMA_LOAD_MULTICASTENS4_14ComposedLayoutINS4_7SwizzleILi3ELi4ELi3EEENS4_18smem_ptr_flag_bitsILi16EEENSU_INS5_IJNSA_ILi8EEESH_EEENS5_IJSH_SB_EEEEEEEvNS4_8identityENS4_13SM90_TMA_LOADES1C_vS1D_EENS_8epilogue10collective6detail29Sm90TmaWarpSpecializedAdapterINS1H_15DefaultEpilogueISJ_SK_SK_NS1G_6thread17LinearCombinationISJ_Li1EffLNS1L_9ScaleType4KindE0ELNS_15FloatRoundStyleE2ESJ_EENS1_15EpilogueDefaultEEEEEvvEEEEvNT_6ParamsE,"ax",@progbits
	.align	128
.text._ZN7cutlass13device_kernelINS_4gemm6kernel13GemmUniversalIN4cute5tupleIJiiiiEEENS1_10collective13CollectiveMmaINS1_34MainloopSm90TmaGmmaWarpSpecializedILi5ENS5_IJNS4_1CILi1EEENSA_ILi2EEESB_EEENS1_35KernelTmaWarpSpecializedCooperativeEEENS5_IJNSA_ILi256EEENSA_ILi64EEESH_EEENS_6half_tENS5_IJlSB_lEEESJ_SK_NS4_8TiledMMAINS4_8MMA_AtomIJNS4_4SM904GMMA25MMA_64x64x16_F32F16F16_SSILNSO_5MajorE0ELSQ_0ELNSO_7ScaleInE1ELSR_1EEEEEENS4_6LayoutINS5_IJSC_SB_SB_EEENS5_IJSB_NSA_ILi0EEESW_EEEEENS5_IJNS4_10UnderscoreESZ_SZ_EEEEENS4_23SM90_TMA_LOAD_MULTICASTENS4_14ComposedLayoutINS4_7SwizzleILi3ELi4ELi3EEENS4_18smem_ptr_flag_bitsILi16EEENSU_INS5_IJNSA_ILi8EEESH_EEENS5_IJSH_SB_EEEEEEEvNS4_8identityENS4_13SM90_TMA_LOADES1C_vS1D_EENS_8epilogue10collective6detail29Sm90TmaWarpSpecializedAdapterINS1H_15DefaultEpilogueISJ_SK_SK_NS1G_6thread17LinearCombinationISJ_Li1EffLNS1L_9ScaleType4KindE0ELNS_15FloatRoundStyleE2ESJ_EENS1_15EpilogueDefaultEEEEEvvEEEEvNT_6ParamsE:
        .type           _ZN7cutlass13device_kernelINS_4gemm6kernel13GemmUniversalIN4cute5tupleIJiiiiEEENS1_10collective13CollectiveMmaINS1_34MainloopSm90TmaGmmaWarpSpecializedILi5ENS5_IJNS4_1CILi1EEENSA_ILi2EEESB_EEENS1_35KernelTmaWarpSpecializedCooperativeEEENS5_IJNSA_ILi256EEENSA_ILi64EEESH_EEENS_6half_tENS5_IJlSB_lEEESJ_SK_NS4_8TiledMMAINS4_8MMA_AtomIJNS4_4SM904GMMA25MMA_64x64x16_F32F16F16_SSILNSO_5MajorE0ELSQ_0ELNSO_7ScaleInE1ELSR_1EEEEEENS4_6LayoutINS5_IJSC_SB_SB_EEENS5_IJSB_NSA_ILi0EEESW_EEEEENS5_IJNS4_10UnderscoreESZ_SZ_EEEEENS4_23SM90_TMA_LOAD_MULTICASTENS4_14ComposedLayoutINS4_7SwizzleILi3ELi4ELi3EEENS4_18smem_ptr_flag_bitsILi16EEENSU_INS5_IJNSA_ILi8EEESH_EEENS5_IJSH_SB_EEEEEEEvNS4_8identityENS4_13SM90_TMA_LOADES1C_vS1D_EENS_8epilogue10collective6detail29Sm90TmaWarpSpecializedAdapterINS1H_15DefaultEpilogueISJ_SK_SK_NS1G_6thread17LinearCombinationISJ_Li1EffLNS1L_9ScaleType4KindE0ELNS_15FloatRoundStyleE2ESJ_EENS1_15EpilogueDefaultEEEEEvvEEEEvNT_6ParamsE,@function
        .size           _ZN7cutlass13device_kernelINS_4gemm6kernel13GemmUniversalIN4cute5tupleIJiiiiEEENS1_10collective13CollectiveMmaINS1_34MainloopSm90TmaGmmaWarpSpecializedILi5ENS5_IJNS4_1CILi1EEENSA_ILi2EEESB_EEENS1_35KernelTmaWarpSpecializedCooperativeEEENS5_IJNSA_ILi256EEENSA_ILi64EEESH_EEENS_6half_tENS5_IJlSB_lEEESJ_SK_NS4_8TiledMMAINS4_8MMA_AtomIJNS4_4SM904GMMA25MMA_64x64x16_F32F16F16_SSILNSO_5MajorE0ELSQ_0ELNSO_7ScaleInE1ELSR_1EEEEEENS4_6LayoutINS5_IJSC_SB_SB_EEENS5_IJSB_NSA_ILi0EEESW_EEEEENS5_IJNS4_10UnderscoreESZ_SZ_EEEEENS4_23SM90_TMA_LOAD_MULTICASTENS4_14ComposedLayoutINS4_7SwizzleILi3ELi4ELi3EEENS4_18smem_ptr_flag_bitsILi16EEENSU_INS5_IJNSA_ILi8EEESH_EEENS5_IJSH_SB_EEEEEEEvNS4_8identityENS4_13SM90_TMA_LOADES1C_vS1D_EENS_8epilogue10collective6detail29Sm90TmaWarpSpecializedAdapterINS1H_15DefaultEpilogueISJ_SK_SK_NS1G_6thread17LinearCombinationISJ_Li1EffLNS1L_9ScaleType4KindE0ELNS_15FloatRoundStyleE2ESJ_EENS1_15EpilogueDefaultEEEEEvvEEEEvNT_6ParamsE,(.L_x_199 - _ZN7cutlass13device_kernelINS_4gemm6kernel13GemmUniversalIN4cute5tupleIJiiiiEEENS1_10collective13CollectiveMmaINS1_34MainloopSm90TmaGmmaWarpSpecializedILi5ENS5_IJNS4_1CILi1EEENSA_ILi2EEESB_EEENS1_35KernelTmaWarpSpecializedCooperativeEEENS5_IJNSA_ILi256EEENSA_ILi64EEESH_EEENS_6half_tENS5_IJlSB_lEEESJ_SK_NS4_8TiledMMAINS4_8MMA_AtomIJNS4_4SM904GMMA25MMA_64x64x16_F32F16F16_SSILNSO_5MajorE0ELSQ_0ELNSO_7ScaleInE1ELSR_1EEEEEENS4_6LayoutINS5_IJSC_SB_SB_EEENS5_IJSB_NSA_ILi0EEESW_EEEEENS5_IJNS4_10UnderscoreESZ_SZ_EEEEENS4_23SM90_TMA_LOAD_MULTICASTENS4_14ComposedLayoutINS4_7SwizzleILi3ELi4ELi3EEENS4_18smem_ptr_flag_bitsILi16EEENSU_INS5_IJNSA_ILi8EEESH_EEENS5_IJSH_SB_EEEEEEEvNS4_8identityENS4_13SM90_TMA_LOADES1C_vS1D_EENS_8epilogue10collective6detail29Sm90TmaWarpSpecializedAdapterINS1H_15DefaultEpilogueISJ_SK_SK_NS1G_6thread17LinearCombinationISJ_Li1EffLNS1L_9ScaleType4KindE0ELNS_15FloatRoundStyleE2ESJ_EENS1_15EpilogueDefaultEEEEEvvEEEEvNT_6ParamsE)
        .other          _ZN7cutlass13device_kernelINS_4gemm6kernel13GemmUniversalIN4cute5tupleIJiiiiEEENS1_10collective13CollectiveMmaINS1_34MainloopSm90TmaGmmaWarpSpecializedILi5ENS5_IJNS4_1CILi1EEENSA_ILi2EEESB_EEENS1_35KernelTmaWarpSpecializedCooperativeEEENS5_IJNSA_ILi256EEENSA_ILi64EEESH_EEENS_6half_tENS5_IJlSB_lEEESJ_SK_NS4_8TiledMMAINS4_8MMA_AtomIJNS4_4SM904GMMA25MMA_64x64x16_F32F16F16_SSILNSO_5MajorE0ELSQ_0ELNSO_7ScaleInE1ELSR_1EEEEEENS4_6LayoutINS5_IJSC_SB_SB_EEENS5_IJSB_NSA_ILi0EEESW_EEEEENS5_IJNS4_10UnderscoreESZ_SZ_EEEEENS4_23SM90_TMA_LOAD_MULTICASTENS4_14ComposedLayoutINS4_7SwizzleILi3ELi4ELi3EEENS4_18smem_ptr_flag_bitsILi16EEENSU_INS5_IJNSA_ILi8EEESH_EEENS5_IJSH_SB_EEEEEEEvNS4_8identityENS4_13SM90_TMA_LOADES1C_vS1D_EENS_8epilogue10collective6detail29Sm90TmaWarpSpecializedAdapterINS1H_15DefaultEpilogueISJ_SK_SK_NS1G_6thread17LinearCombinationISJ_Li1EffLNS1L_9ScaleType4KindE0ELNS_15FloatRoundStyleE2ESJ_EENS1_15EpilogueDefaultEEEEEvvEEEEvNT_6ParamsE,@"STO_CUDA_ENTRY STV_DEFAULT"
_ZN7cutlass13device_kernelINS_4gemm6kernel13GemmUniversalIN4cute5tupleIJiiiiEEENS1_10collective13CollectiveMmaINS1_34MainloopSm90TmaGmmaWarpSpecializedILi5ENS5_IJNS4_1CILi1EEENSA_ILi2EEESB_EEENS1_35KernelTmaWarpSpecializedCooperativeEEENS5_IJNSA_ILi256EEENSA_ILi64EEESH_EEENS_6half_tENS5_IJlSB_lEEESJ_SK_NS4_8TiledMMAINS4_8MMA_AtomIJNS4_4SM904GMMA25MMA_64x64x16_F32F16F16_SSILNSO_5MajorE0ELSQ_0ELNSO_7ScaleInE1ELSR_1EEEEEENS4_6LayoutINS5_IJSC_SB_SB_EEENS5_IJSB_NSA_ILi0EEESW_EEEEENS5_IJNS4_10UnderscoreESZ_SZ_EEEEENS4_23SM90_TMA_LOAD_MULTICASTENS4_14ComposedLayoutINS4_7SwizzleILi3ELi4ELi3EEENS4_18smem_ptr_flag_bitsILi16EEENSU_INS5_IJNSA_ILi8EEESH_EEENS5_IJSH_SB_EEEEEEEvNS4_8identityENS4_13SM90_TMA_LOADES1C_vS1D_EENS_8epilogue10collective6detail29Sm90TmaWarpSpecializedAdapterINS1H_15DefaultEpilogueISJ_SK_SK_NS1G_6thread17LinearCombinationISJ_Li1EffLNS1L_9ScaleType4KindE0ELNS_15FloatRoundStyleE2ESJ_EENS1_15EpilogueDefaultEEEEEvvEEEEvNT_6ParamsE:
[----:B------:R-:W0:Y:S01]  /*0000*/  LDC R1, c[0x0][0x28] ;  /* 0x00000a00ff017b82 */ /* 0x000e220000000800 */
[----:B------:R-:W1:Y:S01]  /*0010*/  S2R R18, SR_TID.X ;  /* 0x0000000000127919 */ /* 0x000e620000002100 */
[----:B------:R-:W-:Y:S01]  /*0020*/  ELECT P0, URZ, PT ;  /* 0x00000000003f782f */ /* 0x000fe20003800000 */
[----:B------:R-:W-:Y:S01]  /*0030*/  BSSY B0, `(.L_x_0) ;  /* 0x000000f000007945 */ /* 0x000fe20003800000 */
[--C-:B-1----:R-:W-:Y:S02]  /*0040*/  SHF.R.U32.HI R0, RZ, 0x5, R18.reuse ;  /* 0x00000005ff007819 */ /* 0x102fe40000011612 */
[----:B------:R-:W-:-:S03]  /*0050*/  SHF.R.U32.HI R3, RZ, 0x7, R18 ;  /* 0x00000007ff037819 */ /* 0x000fc60000011612 */
[----:B------:R-:W1:Y:S04]  /*0060*/  SHFL.IDX PT, R2, R0, RZ, 0x1f ;  /* 0x00001fff00027589 */ /* 0x000e6800000e0000 */
[----:B------:R2:W3:Y:S01]  /*0070*/  SHFL.IDX PT, R5, R3, RZ, 0x1f ;  /* 0x00001fff03057589 */ /* 0x0004e200000e0000 */
[----:B-1----:R-:W-:-:S13]  /*0080*/  ISETP.NE.OR P0, PT, R2, RZ, !P0 ;  /* 0x000000ff0200720c */ /* 0x002fda0004705670 */
[----:B0-23--:R-:W-:Y:S05]  /*0090*/  @P0 BRA `(.L_x_1) ;  /* 0x0000000000200947 */ /* 0x00dfea0003800000 */
[----:B------:R-:W-:Y:S02]  /*00a0*/  ULDC.64 UR4, c[0x0][0x198] ;  /* 0x0000660000047ab9 */ /* 0x000fe40000000a00 */
[----:B------:R-:W-:Y:S02]  /*00b0*/  UIADD3 UR6, UP0, UR4, 0xf0, URZ ;  /* 0x000000f004067890 */ /* 0x000fe4000ff1e03f */
[----:B------:R-:W-:Y:S02]  /*00c0*/  UIADD3 UR4, UP1, UR4, 0x1f0, URZ ;  /* 0x000001f004047890 */ /* 0x000fe4000ff3e03f */
[----:B------:R-:W-:Y:S02]  /*00d0*/  UIADD3.X UR7, URZ, UR5, URZ, UP0, !UPT ;  /* 0x000000053f077290 */ /* 0x000fe400087fe43f */
[----:B------:R-:W-:-:S07]  /*00e0*/  UIADD3.X UR5, URZ, UR5, URZ, UP1, !UPT ;  /* 0x000000053f057290 */ /* 0x000fce0008ffe43f */
[----:B------:R0:W-:Y:S02]  /*00f0*/  UTMACCTL.PF [UR6] ;  /* 0x00000000060079b9 */ /* 0x0001e40008040000 */
[----:B------:R0:W-:Y:S02]  /*0100*/  UTMACCTL.PF [UR4] ;  /* 0x00000000040079b9 */ /* 0x0001e40008040000 */
[----:B0-----:R-:W-:Y:S01]  /*0110*/  NOP ;  /* 0x0000000000007918 */ /* 0x001fe20000000000 */
.L_x_1:
[----:B------:R-:W-:Y:S05]  /*0120*/  BSYNC B0 ;  /* 0x0000000000007941 */ /* 0x000fea0003800000 */
.L_x_0:
[----:B------:R-:W0:Y:S02]  /*0130*/  SHFL.IDX PT, R3, R0, RZ, 0x1f ;  /* 0x00001fff00037589 */ /* 0x000e2400000e0000 */
[----:B0-----:R-:W-:-:S13]  /*0140*/  ISETP.NE.AND P0, PT, R3, RZ, PT ;  /* 0x000000ff0300720c */ /* 0x001fda0003f05270 */
[----:B------:R-:W-:Y:S05]  /*0150*/  @P0 BRA `(.L_x_2) ;  /* 0x0000000000600947 */ /* 0x000fea0003800000 */
[----:B------:R-:W0:Y:S01]  /*0160*/  S2UR UR8, SR_CgaCtaId ;  /* 0x00000000000879c3 */ /* 0x000e220000008800 */
[----:B------:R-:W-:Y:S01]  /*0170*/  UMOV UR4, 0x400 ;  /* 0x0000040000047882 */ /* 0x000fe20000000000 */
[----:B------:R-:W-:Y:S01]  /*0180*/  UMOV UR5, 0x1 ;  /* 0x0000000100057882 */ /* 0x000fe20000000000 */
[----:B------:R-:W-:Y:S01]  /*0190*/  UMOV UR6, 0x4 ;  /* 0x0000000400067882 */ /* 0x000fe20000000000 */
[----:B------:R-:W-:Y:S01]  /*01a0*/  ELECT P0, URZ, PT ;  /* 0x00000000003f782f */ /* 0x000fe20003800000 */
[----:B------:R-:W-:-:S04]  /*01b0*/  UIADD3 UR6, -UR6, 0x100000, URZ ;  /* 0x0010000006067890 */ /* 0x000fc8000fffe13f */
[----:B------:R-:W-:Y:S02]  /*01c0*/  USHF.L.U32 UR7, UR6, 0xb, URZ ;  /* 0x0000000b06077899 */ /* 0x000fe4000800063f */
[----:B------:R-:W-:Y:S02]  /*01d0*/  USHF.L.U32 UR6, UR6, 0x1, URZ ;  /* 0x0000000106067899 */ /* 0x000fe4000800063f */
[----:B0-----:R-:W-:Y:S02]  /*01e0*/  ULEA UR8, UR8, UR4, 0x18 ;  /* 0x0000000408087291 */ /* 0x001fe4000f8ec03f */
[----:B------:R-:W-:-:S04]  /*01f0*/  UIADD3 UR4, -UR5, 0x100000, URZ ;  /* 0x0010000005047890 */ /* 0x000fc8000fffe13f */
[----:B------:R-:W-:Y:S02]  /*0200*/  USHF.L.U32 UR5, UR4, 0xb, URZ ;  /* 0x0000000b04057899 */ /* 0x000fe4000800063f */
[----:B------:R-:W-:Y:S01]  /*0210*/  USHF.L.U32 UR4, UR4, 0x1, URZ ;  /* 0x0000000104047899 */ /* 0x000fe2000800063f */
[----:B------:R-:W0:Y:S11]  /*0220*/  FENCE.VIEW.ASYNC.S ;  /* 0x00000000000073c6 */ /* 0x000e360000000000 */
[----:B0-----:R0:W1:Y:S01]  /*0230*/  SYNCS.EXCH.64 URZ, [UR8], UR4 ;  /* 0x00000004083f75b2 */ /* 0x0010620008000100 */
[----:B------:R0:W2:Y:S01]  /*0240*/  SYNCS.EXCH.64 URZ, [UR8+0x28], UR6 ;  /* 0x00002806083f75b2 */ /* 0x0000a20008000100 */
[----:B------:R0:W3:Y:S01]  /*0250*/  SYNCS.EXCH.64 URZ, [UR8+0x8], UR4 ;  /* 0x00000804083f75b2 */ /* 0x0000e20008000100 */
[----:B------:R0:W4:Y:S01]  /*0260*/  SYNCS.EXCH.64 URZ, [UR8+0x30], UR6 ;  /* 0x00003006083f75b2 */ /* 0x0001220008000100 */
[----:B------:R0:W0:Y:S01]  /*0270*/  SYNCS.EXCH.64 URZ, [UR8+0x10], UR4 ;  /* 0x00001004083f75b2 */ /* 0x0000220008000100 */
[----:B------:R0:W0:Y:S01]  /*0280*/  SYNCS.EXCH.64 URZ, [UR8+0x38], UR6 ;  /* 0x00003806083f75b2 */ /* 0x0000220008000100 */
[----:B------:R0:W0:Y:S01]  /*0290*/  SYNCS.EXCH.64 URZ, [UR8+0x18], UR4 ;  /* 0x00001804083f75b2 */ /* 0x0000220008000100 */
[----:B------:R0:W0:Y:S01]  /*02a0*/  SYNCS.EXCH.64 URZ, [UR8+0x40], UR6 ;  /* 0x00004006083f75b2 */ /* 0x0000220008000100 */
[----:B------:R0:W0:Y:S01]  /*02b0*/  SYNCS.EXCH.64 URZ, [UR8+0x20], UR4 ;  /* 0x00002004083f75b2 */ /* 0x0000220008000100 */
[----:B------:R0:W0:Y:S01]  /*02c0*/  SYNCS.EXCH.64 URZ, [UR8+0x48], UR6 ;  /* 0x00004806083f75b2 */ /* 0x0000220008000100 */
[----:B------:R-:W-:Y:S01]  /*02d0*/  NOP ;  /* 0x0000000000007918 */ /* 0x000fe20000000000 */
.L_x_2:
[----:B------:R-:W5:Y:S01]  /*02e0*/  SHFL.IDX PT, R0, R0, RZ, 0x1f ;  /* 0x00001fff00007589 */ /* 0x000f6200000e0000 */
[----:B------:R-:W-:Y:S01]  /*02f0*/  SHF.R.S32.HI R7, RZ, 0x1f, R18 ;  /* 0x0000001fff077819 */ /* 0x000fe20000011412 */
[----:B0-----:R-:W0:Y:S01]  /*0300*/  S2UR UR8, SR_CTAID.X ;  /* 0x00000000000879c3 */ /* 0x001e220000002500 */
[----:B------:R-:W-:Y:S01]  /*0310*/  ELECT P0, URZ, PT ;  /* 0x00000000003f782f */ /* 0x000fe20003800000 */
[----:B------:R-:W1:Y:S01]  /*0320*/  S2R R4, SR_CTAID.Y ;  /* 0x0000000000047919 */ /* 0x000e620000002600 */
[----:B------:R-:W-:Y:S01]  /*0330*/  LEA.HI R7, R7, R18, RZ, 0x7 ;  /* 0x0000001207077211 */ /* 0x000fe200078f38ff */
[----:B------:R-:W-:Y:S01]  /*0340*/  ULDC UR4, c[0x0][0x154] ;  /* 0x0000550000047ab9 */ /* 0x000fe20000000800 */
[----:B------:R-:W-:Y:S01]  /*0350*/  SHF.R.S32.HI R8, RZ, 0x1f, R3 ;  /* 0x0000001fff087819 */ /* 0x000fe20000011403 */
[----:B------:R-:W-:Y:S01]  /*0360*/  NOP ;  /* 0x0000000000007918 */ /* 0x000fe20000000000 */
[----:B------:R-:W-:Y:S01]  /*0370*/  LOP3.LUT R7, R7, 0xffffff80, RZ, 0xc0, !PT ;  /* 0xffffff8007077812 */ /* 0x000fe200078ec0ff */
[----:B------:R-:W2:Y:S01]  /*0380*/  LDC R12, c[0x0][0x140] ;  /* 0x00005000ff0c7b82 */ /* 0x000ea20000000800 */
[----:B------:R-:W-:Y:S01]  /*0390*/  LEA.HI R8, R8, R3, RZ, 0x2 ;  /* 0x0000000308087211 */ /* 0x000fe200078f10ff */
[----:B------:R-:W-:-:S02]  /*03a0*/  NOP ;  /* 0x0000000000007918 */ /* 0x000fc40000000000 */
[----:B------:R-:W-:Y:S01]  /*03b0*/  IMAD.IADD R6, R18, 0x1, -R7 ;  /* 0x0000000112067824 */ /* 0x000fe200078e0a07 */
[----:B------:R-:W-:-:S03]  /*03c0*/  LOP3.LUT R8, R8, 0x3ffffffc, RZ, 0xc0, !PT ;  /* 0x3ffffffc08087812 */ /* 0x000fc600078ec0ff */
[----:B------:R-:W3:Y:S01]  /*03d0*/  LDC R10, c[0x0][0x144] ;  /* 0x00005100ff0a7b82 */ /* 0x000ee20000000800 */
[----:B------:R-:W-:Y:S02]  /*03e0*/  SHF.R.S32.HI R7, RZ, 0x1f, R6 ;  /* 0x0000001fff077819 */ /* 0x000fe40000011406 */
[----:B------:R-:W-:Y:S02]  /*03f0*/  LOP3.LUT P2, RZ, R6, 0x7, RZ, 0xc0, !PT ;  /* 0x0000000706ff7812 */ /* 0x000fe4000784c0ff */
[----:B------:R-:W-:Y:S01]  /*0400*/  LEA.HI R7, R7, R6, RZ, 0x3 ;  /* 0x0000000607077211 */ /* 0x000fe200078f18ff */
[----:B------:R-:W-:Y:S01]  /*0410*/  VIADD R6, R5, 0xffffffff ;  /* 0xffffffff05067836 */ /* 0x000fe20000000000 */
[----:B-----5:R-:W-:Y:S02]  /*0420*/  ISETP.NE.OR P0, PT, R0, RZ, !P0 ;  /* 0x000000ff0000720c */ /* 0x020fe40004705670 */
[--C-:B------:R-:W-:Y:S02]  /*0430*/  SHF.R.S32.HI R0, RZ, 0x3, R7.reuse ;  /* 0x00000003ff007819 */ /* 0x100fe40000011407 */
[----:B------:R-:W-:-:S02]  /*0440*/  SHF.R.S32.HI R7, RZ, 0x1f, R7 ;  /* 0x0000001fff077819 */ /* 0x000fc40000011407 */
[----:B------:R-:W-:Y:S02]  /*0450*/  ISETP.GE.U32.AND P5, PT, R6, 0x2, PT ;  /* 0x000000020600780c */ /* 0x000fe40003fa6070 */
[----:B------:R-:W-:Y:S02]  /*0460*/  LEA.HI R7, R7, R0, RZ, 0x2 ;  /* 0x0000000007077211 */ /* 0x000fe400078f10ff */
[----:B--2---:R-:W-:Y:S02]  /*0470*/  ISETP.EQ.U32.AND P3, PT, R12, 0x1, PT ;  /* 0x000000010c00780c */ /* 0x004fe40003f62070 */
[----:B-1----:R-:W-:Y:S01]  /*0480*/  I2FP.F32.U32 R9, R4 ;  /* 0x0000000400097245 */ /* 0x002fe20000201000 */
[----:B------:R-:W-:Y:S01]  /*0490*/  VOTEU.ALL UP0, P0 ;  /* 0x00000000003f7886 */ /* 0x000fe20000000000 */
[----:B------:R-:W-:Y:S01]  /*04a0*/  LOP3.LUT R7, R7, 0xfffffffc, RZ, 0xc0, !PT ;  /* 0xfffffffc07077812 */ /* 0x000fe200078ec0ff */
[----:B------:R-:W-:Y:S02]  /*04b0*/  VOTEU.ALL UP1, P0 ;  /* 0x00000000003f7886 */ /* 0x000fe40000020000 */
[----:B------:R-:W-:Y:S01]  /*04c0*/  FMUL R11, R9, UR4 ;  /* 0x00000004090b7c20 */ /* 0x000fe20008400000 */
[----:B------:R-:W-:Y:S01]  /*04d0*/  IMAD.IADD R9, R3, 0x1, -R8 ;  /* 0x0000000103097824 */ /* 0x000fe200078e0a08 */
[----:B0-----:R-:W-:Y:S01]  /*04e0*/  I2FP.F32.U32 R8, UR8 ;  /* 0x0000000800087c45 */ /* 0x001fe20008201000 */
[----:B------:R-:W-:Y:S01]  /*04f0*/  IMAD.IADD R0, R0, 0x1, -R7 ;  /* 0x0000000100007824 */ /* 0x000fe200078e0a07 */
[----:B------:R-:W0:Y:S01]  /*0500*/  @!UP0 S2UR UR7, SR_CgaCtaId ;  /* 0x00000000000789c3 */ /* 0x000e220000008800 */
[----:B------:R-:W-:Y:S01]  /*0510*/  ULDC UR4, c[0x0][0x150] ;  /* 0x0000540000047ab9 */ /* 0x000fe20000000800 */
[----:B------:R-:W1:Y:S01]  /*0520*/  F2I.U32.TRUNC.NTZ R11, R11 ;  /* 0x0000000b000b7305 */ /* 0x000e62000020f000 */
[----:B------:R-:W-:Y:S01]  /*0530*/  FMUL R8, R8, UR4 ;  /* 0x0000000408087c20 */ /* 0x000fe20008400000 */
[----:B------:R-:W-:Y:S01]  /*0540*/  SHF.R.S32.HI R3, RZ, 0x1f, R2 ;  /* 0x0000001fff037819 */ /* 0x000fe20000011402 */
[----:B------:R-:W-:Y:S01]  /*0550*/  IMAD R9, R9, 0x4, R0 ;  /* 0x0000000409097824 */ /* 0x000fe200078e0200 */
[----:B------:R-:W-:Y:S01]  /*0560*/  UMOV UR4, 0x20 ;  /* 0x0000002000047882 */ /* 0x000fe20000000000 */
[----:B------:R-:W-:Y:S01]  /*0570*/  @!UP0 UMOV UR6, 0x400 ;  /* 0x0000040000068882 */ /* 0x000fe20000000000 */
[----:B------:R-:W2:Y:S01]  /*0580*/  LDC R7, c[0x0][0x148] ;  /* 0x00005200ff077b82 */ /* 0x000ea20000000800 */
[----:B------:R-:W-:Y:S01]  /*0590*/  LEA.HI R3, R3, R2, RZ, 0x2 ;  /* 0x0000000203037211 */ /* 0x000fe200078f10ff */
[----:B------:R-:W5:Y:S01]  /*05a0*/  F2I.U32.TRUNC.NTZ R8, R8 ;  /* 0x0000000800087305 */ /* 0x000f62000020f000 */
[----:B------:R-:W-:Y:S01]  /*05b0*/  IMAD.SHL.U32 R22, R9, 0x4, RZ ;  /* 0x0000000409167824 */ /* 0x000fe200078e00ff */
[----:B------:R-:W-:-:S04]  /*05c0*/  @!UP0 UIADD3 UR4, -UR4, 0x100000, URZ ;  /* 0x0010000004048890 */ /* 0x000fc8000fffe13f */
[----:B------:R-:W-:Y:S02]  /*05d0*/  @!UP0 USHF.L.U32 UR5, UR4, 0xb, URZ ;  /* 0x0000000b04058899 */ /* 0x000fe4000800063f */
[----:B------:R-:W-:Y:S01]  /*05e0*/  @!UP0 USHF.L.U32 UR4, UR4, 0x1, URZ ;  /* 0x0000000104048899 */ /* 0x000fe2000800063f */
[----:B------:R-:W-:Y:S02]  /*05f0*/  LOP3.LUT R3, R3, 0xfffffffc, RZ, 0xc0, !PT ;  /* 0xfffffffc03037812 */ /* 0x000fe400078ec0ff */
[----:B------:R-:W-:Y:S01]  /*0600*/  LOP3.LUT R22, R9, 0xc, R22, 0x78, !PT ;  /* 0x0000000c09167812 */ /* 0x000fe200078e7816 */
[----:B-1----:R-:W-:Y:S02]  /*0610*/  IMAD.MOV R21, RZ, RZ, -R11 ;  /* 0x000000ffff157224 */ /* 0x002fe400078e0a0b */
[----:B------:R-:W-:Y:S01]  /*0620*/  IMAD.IADD R0, R2, 0x1, -R3 ;  /* 0x0000000102007824 */ /* 0x000fe200078e0a03 */
[----:B0-----:R-:W-:Y:S01]  /*0630*/  @!UP0 ULEA UR6, UR7, UR6, 0x18 ;  /* 0x0000000607068291 */ /* 0x001fe2000f8ec03f */
[----:B-----5:R-:W-:-:S03]  /*0640*/  IMAD.MOV R3, RZ, RZ, -R8 ;  /* 0x000000ffff037224 */ /* 0x020fc600078e0a08 */
[----:B------:R-:W-:Y:S01]  /*0650*/  ISETP.NE.AND P1, PT, R0, 0x3, PT ;  /* 0x000000030000780c */ /* 0x000fe20003f25270 */
[----:B------:R-:W-:Y:S01]  /*0660*/  VOTEU.ALL UP0, P0 ;  /* 0x00000000003f7886 */ /* 0x000fe20000000000 */
[----:B------:R-:W-:Y:S01]  /*0670*/  ISETP.LT.U32.AND P0, PT, R22, 0x2, !P2 ;  /* 0x000000021600780c */ /* 0x000fe20005701070 */
[----:B---3--:R-:W-:Y:S01]  /*0680*/  IMAD R3, R10, R3, UR8 ;  /* 0x000000080a037e24 */ /* 0x008fe2000f8e0203 */
[----:B------:R-:W-:Y:S01]  /*0690*/  ISETP.EQ.OR P1, PT, R0, RZ, !P1 ;  /* 0x000000ff0000720c */ /* 0x000fe20004f22670 */
[----:B--2---:R-:W-:Y:S01]  /*06a0*/  IMAD R9, R7, R21, R4 ;  /* 0x0000001507097224 */ /* 0x004fe200078e0204 */
[C---:B------:R-:W-:Y:S02]  /*06b0*/  ISETP.NE.AND P2, PT, R5.reuse, RZ, PT ;  /* 0x000000ff0500720c */ /* 0x040fe40003f45270 */
[----:B------:R-:W-:Y:S01]  /*06c0*/  ISETP.EQ.AND P1, PT, R5, RZ, P1 ;  /* 0x000000ff0500720c */ /* 0x000fe20000f22270 */
[----:B------:R-:W0:Y:S02]  /*06d0*/  FENCE.VIEW.ASYNC.S ;  /* 0x00000000000073c6 */ /* 0x000e240000000000 */
[----:B0-----:R0:W1:Y:S01]  /*06e0*/  @!UP0 SYNCS.EXCH.64 URZ, [UR6+0x60], UR4 ;  /* 0x00006004063f85b2 */ /* 0x0010620008000100 */
[----:B------:R-:W-:-:S02]  /*06f0*/  ISETP.NE.AND P4, PT, R9, R22, PT ;  /* 0x000000160900720c */ /* 0x000fc40003f85270 */
[----:B------:R-:W-:Y:S02]  /*0700*/  SEL R19, RZ, 0x1, !P1 ;  /* 0x00000001ff137807 */ /* 0x000fe40004800000 */
[----:B------:R-:W-:Y:S02]  /*0710*/  ISETP.EQ.OR P4, PT, R3, RZ, !P4 ;  /* 0x000000ff0300720c */ /* 0x000fe40006782670 */
[----:B------:R-:W-:Y:S02]  /*0720*/  SEL R19, R19, 0x2, P5 ;  /* 0x0000000213137807 */ /* 0x000fe40002800000 */
[----:B------:R-:W-:-:S04]  /*0730*/  PLOP3.LUT P0, PT, P0, P4, PT, 0x80, 0x0 ;  /* 0x000000000000781c */ /* 0x000fc80000709070 */
[----:B------:R-:W-:Y:S01]  /*0740*/  P2R R102, PR, RZ, 0x1 ;  /* 0x00000001ff667803 */ /* 0x000fe20000000000 */
[----:B------:R0:W2:Y:S01]  /*0750*/  @!UP1 SYNCS.EXCH.64 URZ, [UR6+0x68], UR4 ;  /* 0x00006804063f95b2 */ /* 0x0000a20008000100 */
[----:B------:R-:W-:Y:S01]  /*0760*/  NOP ;  /* 0x0000000000007918 */ /* 0x000fe20000000000 */
[----:B------:R-:W-:Y:S06]  /*0770*/  @!P3 BRA `(.L_x_3) ;  /* 0x000000000008b947 */ /* 0x000fec0003800000 */
[----:B-12-4-:R-:W-:Y:S01]  /*0780*/  UCGABAR_ARV ;  /* 0x00000000000079c7 */ /* 0x016fe20008000000 */
[----:B------:R-:W-:Y:S05]  /*0790*/  BRA `(.L_x_4) ;  /* 0x0000000000047947 */ /* 0x000fea0003800000 */
.L_x_3:
[----:B-12-4-:R-:W-:Y:S01]  /*07a0*/  NOP ;  /* 0x0000000000007918 */ /* 0x016fe20000000000 */
.L_x_4:
[----:B------:R-:W1:Y:S01]  /*07b0*/  LDC R2, c[0x0][0x65c] ;  /* 0x00019700ff027b82 */ /* 0x000e620000000800 */
[----:B------:R-:W-:Y:S01]  /*07c0*/  LOP3.LUT R5, R5, 0xffffefff, RZ, 0xc0, !PT ;  /* 0xffffefff05057812 */ /* 0x000fe200078ec0ff */
[----:B------:R-:W-:Y:S02]  /*07d0*/  IMAD.U32 R8, RZ, RZ, UR8 ;  /* 0x00000008ff087e24 */ /* 0x000fe4000f8e00ff */
[----:B------:R-:W-:Y:S01]  /*07e0*/  IMAD.MOV.U32 R9, RZ, RZ, RZ ;  /* 0x000000ffff097224 */ /* 0x000fe200078e00ff */
[----:B-1----:R-:W-:-:S13]  /*07f0*/  ISETP.NE.AND P1, PT, R2, 0x1, PT ;  /* 0x000000010200780c */ /* 0x002fda0003f25270 */
[----:B------:R-:W1:Y:S01]  /*0800*/  @P1 LDC R17, c[0x0][0x10] ;  /* 0x00000400ff111b82 */ /* 0x000e620000000800 */
[----:B------:R-:W-:Y:S01]  /*0810*/  @P1 LOP3.LUT R5, R5, 0x1000, RZ, 0xfc, !PT ;  /* 0x0000100005051812 */ /* 0x000fe200078efcff */
[----:B------:R-:W-:Y:S02]  /*0820*/  @P1 IMAD.MOV.U32 R5, RZ, RZ, RZ ;  /* 0x000000ffff051224 */ /* 0x000fe400078e00ff */
[----:B------:R-:W-:-:S04]  /*0830*/  @P1 IMAD.MOV.U32 R13, RZ, RZ, RZ ;  /* 0x000000ffff0d1224 */ /* 0x000fc800078e00ff */
[----:B------:R-:W2:Y:S01]  /*0840*/  @!P1 LDC R11, c[0x0][0xc] ;  /* 0x00000300ff0b9b82 */ /* 0x000ea20000000800 */
[----:B-1----:R-:W-:-:S04]  /*0850*/  @P1 IMAD.WIDE.U32 R16, R17, UR8, R4 ;  /* 0x0000000811101c25 */ /* 0x002fc8000f8e0004 */
[----:B------:R-:W-:Y:S02]  /*0860*/  @P1 IMAD.IADD R17, R17, 0x1, R13 ;  /* 0x0000000111111824 */ /* 0x000fe400078e020d */
[----:B--2---:R-:W-:-:S04]  /*0870*/  @!P1 IMAD.WIDE.U32 R8, R4, R11, R8 ;  /* 0x0000000b04089225 */ /* 0x004fc800078e0008 */
[----:B------:R-:W-:Y:S02]  /*0880*/  @!P1 IMAD.MOV.U32 R16, RZ, RZ, R8 ;  /* 0x000000ffff109224 */ /* 0x000fe400078e0008 */
[----:B------:R-:W-:Y:S01]  /*0890*/  @!P1 IMAD.MOV.U32 R17, RZ, RZ, R9 ;  /* 0x000000ffff119224 */ /* 0x000fe200078e0009 */
[----:B------:R-:W-:Y:S06]  /*08a0*/  @!P3 BRA `(.L_x_5) ;  /* 0x00000000000cb947 */ /* 0x000fec0003800000 */
[----:B------:R-:W-:Y:S01]  /*08b0*/  UCGABAR_WAIT ;  /* 0x0000000000007dc7 */ /* 0x000fe20008000000 */
[----:B------:R-:W-:Y:S01]  /*08c0*/  CCTL.IVALL ;  /* 0x00000000ff00798f */ /* 0x000fe20002000000 */
[----:B------:R-:W-:Y:S05]  /*08d0*/  BRA `(.L_x_6) ;  /* 0x0000000000047947 */ /* 0x000fea0003800000 */
.L_x_5:
[----:B------:R-:W-:Y:S06]  /*08e0*/  BAR.SYNC.DEFER_BLOCKING 0x0 ;  /* 0x0000000000007b1d */ /* 0x000fec0000010000 */
.L_x_6:
[----:B------:R-:W-:Y:S05]  /*08f0*/  @!P2 BRA `(.L_x_7) ;  /* 0x0000006c0030a947 */ /* 0x000fea0003800000 */
[----:B------:R-:W-:-:S13]  /*0900*/  ISETP.GT.U32.AND P0, PT, R6, 0x1, PT ;  /* 0x000000010600780c */ /* 0x000fda0003f04070 */
[----:B0-----:R-:W-:Y:S05]  /*0910*/  @P0 EXIT ;  /* 0x000000000000094d */ /* 0x001fea0003800000 */
[----:B------:R-:W-:Y:S01]  /*0920*/  ULDC.64 UR4, c[0x0][0x650] ;  /* 0x0001940000047ab9 */ /* 0x000fe20000000a00 */
[----:B------:R-:W-:Y:S01]  /*0930*/  PRMT R0, RZ, 0x7610, R0 ;  /* 0x00007610ff007816 */ /* 0x000fe20000000000 */
[----:B------:R-:W-:Y:S01]  /*0940*/  IMAD.MOV.U32 R98, RZ, RZ, -0x1 ;  /* 0xffffffffff627424 */ /* 0x000fe200078e00ff */
[----:B------:R-:W-:Y:S01]  /*0950*/  ISETP.GE.U32.AND P0, PT, R16, UR4, PT ;  /* 0x0000000410007c0c */ /* 0x000fe2000bf06070 */
[----:B------:R-:W-:Y:S02]  /*0960*/  IMAD.MOV.U32 R90, RZ, RZ, -0x1 ;  /* 0xffffffffff5a7424 */ /* 0x000fe400078e00ff */
[----:B------:R-:W-:Y:S01]  /*0970*/  IMAD.MOV.U32 R23, RZ, RZ, -0x1 ;  /* 0xffffffffff177424 */ /* 0x000fe200078e00ff */
[----:B------:R-:W-:-:S13]  /*0980*/  ISETP.GE.U32.AND.EX P0, PT, R17, UR5, PT, P0 ;  /* 0x0000000511007c0c */ /* 0x000fda000bf06100 */
[----:B------:R-:W-:Y:S05]  /*0990*/  @P0 BRA `(.L_x_8) ;  /* 0x00000004002c0947 */ /* 0x000fea0003800000 */
[----:B------:R-:W0:Y:S01]  /*09a0*/  LDC.64 R24, c[0x0][0x628] ;  /* 0x00018a00ff187b82 */ /* 0x000e220000000a00 */
[----:B------:R-:W-:Y:S02]  /*09b0*/  IMAD.MOV.U32 R8, RZ, RZ, R16 ;  /* 0x000000ffff087224 */ /* 0x000fe400078e0010 */
[----:B------:R-:W-:-:S05]  /*09c0*/  IMAD.MOV.U32 R9, RZ, RZ, R17 ;  /* 0x000000ffff097224 */ /* 0x000fca00078e0011 */
[----:B------:R-:W1:Y:S08]  /*09d0*/  LDC R0, c[0x0][0x630] ;  /* 0x00018c00ff007b82 */ /* 0x000e700000000800 */
[----:B------:R-:W2:Y:S01]  /*09e0*/  LDC.64 R26, c[0x0][0x620] ;  /* 0x00018800ff1a7b82 */ /* 0x000ea20000000a00 */
[----:B0-----:R-:W-:-:S04]  /*09f0*/  ISETP.NE.U32.AND P0, PT, R24, RZ, PT ;  /* 0x000000ff1800720c */ /* 0x001fc80003f05070 */
[----:B------:R-:W-:-:S13]  /*0a00*/  ISETP.NE.AND.EX P0, PT, R25, RZ, PT, P0 ;  /* 0x000000ff1900720c */ /* 0x000fda0003f05300 */
[----:B-12---:R-:W-:Y:S05]  /*0a10*/  @!P0 BRA `(.L_x_9) ;  /* 0x0000000000288947 */ /* 0x006fea0003800000 */
[----:B------:R-:W0:Y:S02]  /*0a20*/  LDC R13, c[0x0][0x634] ;  /* 0x00018d00ff0d7b82 */ /* 0x000e240000000800 */
[----:B0-----:R-:W-:-:S05]  /*0a30*/  IADD3 R13, P0, R16, R13, RZ ;  /* 0x0000000d100d7210 */ /* 0x001fca0007f1e0ff */
[----:B------:R-:W-:-:S04]  /*0a40*/  IMAD.X R15, RZ, RZ, R17, P0 ;  /* 0x000000ffff0f7224 */ /* 0x000fc800000e0611 */
[----:B------:R-:W-:-:S04]  /*0a50*/  IMAD.WIDE.U32 R8, R15, R24, RZ ;  /* 0x000000180f087225 */ /* 0x000fc800078e00ff */
[----:B------:R-:W-:-:S04]  /*0a60*/  IMAD.WIDE.U32 R10, P0, R13, R25, R8 ;  /* 0x000000190d0a7225 */ /* 0x000fc80007800008 */
[----:B------:R-:W-:-:S04]  /*0a70*/  IMAD.WIDE.U32 R8, R13, R24, RZ ;  /* 0x000000180d087225 */ /* 0x000fc800078e00ff */
[----:B------:R-:W-:Y:S01]  /*0a80*/  IMAD.X R13, RZ, RZ, RZ, P0 ;  /* 0x000000ffff0d7224 */ /* 0x000fe200000e06ff */
[----:B------:R-:W-:Y:S01]  /*0a90*/  IADD3 RZ, P0, R9, R10, RZ ;  /* 0x0000000a09ff7210 */ /* 0x000fe20007f1e0ff */
[----:B------:R-:W-:-:S04]  /*0aa0*/  IMAD.MOV.U32 R12, RZ, RZ, R11 ;  /* 0x000000ffff0c7224 */ /* 0x000fc800078e000b */
[----:B------:R-:W-:-:S08]  /*0ab0*/  IMAD.WIDE.U32.X R8, R15, R25, R12, P0 ;  /* 0x000000190f087225 */ /* 0x000fd000000e040c */
.L_x_9:
[----:B------:R-:W0:Y:S01]  /*0ac0*/  LDC.64 R24, c[0x0][0x640] ;  /* 0x00019000ff187b82 */ /* 0x000e220000000a00 */
[-CC-:B------:R-:W-:Y:S01]  /*0ad0*/  SHF.R.U64 R28, R8, R0.reuse, R9.reuse ;  /* 0x00000000081c7219 */ /* 0x180fe20000001209 */
[----:B------:R-:W-:Y:S01]  /*0ae0*/  IMAD R30, R7, R21, R4 ;  /* 0x00000015071e7224 */ /* 0x000fe200078e0204 */
[----:B------:R-:W-:Y:S01]  /*0af0*/  SHF.R.U32.HI R0, RZ, R0, R9 ;  /* 0x00000000ff007219 */ /* 0x000fe20000011609 */
[----:B------:R-:W-:Y:S01]  /*0b00*/  IMAD.MOV.U32 R21, RZ, RZ, 0x1 ;  /* 0x00000001ff157424 */ /* 0x000fe200078e00ff */
[----:B------:R-:W-:-:S03]  /*0b10*/  IADD3 R5, P0, RZ, -R28, RZ ;  /* 0x8000001cff057210 */ /* 0x000fc60007f1e0ff */
[----:B------:R-:W1:Y:S02]  /*0b20*/  LDC R6, c[0x0][0x618] ;  /* 0x00018600ff067b82 */ /* 0x000e640000000800 */
[----:B------:R-:W-:-:S04]  /*0b30*/  IMAD.X R9, RZ, RZ, ~R0, P0 ;  /* 0x000000ffff097224 */ /* 0x000fc800000e0e00 */
[-C--:B------:R-:W-:Y:S02]  /*0b40*/  IMAD R0, R9, R26.reuse, RZ ;  /* 0x0000001a09007224 */ /* 0x080fe400078e02ff */
[----:B------:R-:W2:Y:S01]  /*0b50*/  LDC R11, c[0x0][0x608] ;  /* 0x00018200ff0b7b82 */ /* 0x000ea20000000800 */
[----:B------:R-:W-:-:S04]  /*0b60*/  IMAD.WIDE.U32 R8, R5, R26, R16 ;  /* 0x0000001a05087225 */ /* 0x000fc800078e0010 */
[----:B------:R-:W-:-:S03]  /*0b70*/  IMAD R5, R5, R27, R0 ;  /* 0x0000001b05057224 */ /* 0x000fc600078e0200 */
[----:B------:R-:W3:Y:S01]  /*0b80*/  LDC R12, c[0x0][0x658] ;  /* 0x00019600ff0c7b82 */ /* 0x000ee20000000800 */
[----:B0-----:R-:W-:Y:S01]  /*0b90*/  ISETP.NE.U32.AND P0, PT, R24, RZ, PT ;  /* 0x000000ff1800720c */ /* 0x001fe20003f05070 */
[----:B------:R-:W-:Y:S02]  /*0ba0*/  IMAD.IADD R5, R9, 0x1, R5 ;  /* 0x0000000109057824 */ /* 0x000fe400078e0205 */
[----:B------:R-:W-:Y:S01]  /*0bb0*/  IMAD.MOV.U32 R9, RZ, RZ, -0x1 ;  /* 0xffffffffff097424 */ /* 0x000fe200078e00ff */
[----:B------:R-:W-:-:S03]  /*0bc0*/  ISETP.NE.AND.EX P0, PT, R25, RZ, PT, P0 ;  /* 0x000000ff1900720c */ /* 0x000fc60003f05300 */
[----:B------:R-:W0:Y:S01]  /*0bd0*/  LDC R15, c[0x0][0x600] ;  /* 0x00018000ff0f7b82 */ /* 0x000e220000000800 */
[-CC-:B-1----:R-:W-:Y:S02]  /*0be0*/  SHF.R.U64 R13, R8, R6.reuse, R5.reuse ;  /* 0x00000006080d7219 */ /* 0x182fe40000001205 */
[----:B------:R-:W-:-:S05]  /*0bf0*/  SHF.R.U32.HI R0, RZ, R6, R5 ;  /* 0x00000006ff007219 */ /* 0x000fca0000011605 */
[----:B------:R-:W1:Y:S01]  /*0c00*/  LDC R14, c[0x0][0x648] ;  /* 0x00019200ff0e7b82 */ /* 0x000e620000000800 */
[-CC-:B--2---:R-:W-:Y:S02]  /*0c10*/  SHF.R.U64 R27, R13, R11.reuse, R0.reuse ;  /* 0x0000000b0d1b7219 */ /* 0x184fe40000001200 */
[----:B------:R-:W-:-:S05]  /*0c20*/  SHF.R.U32.HI R5, RZ, R11, R0 ;  /* 0x0000000bff057219 */ /* 0x000fca0000011600 */
[----:B------:R-:W2:Y:S01]  /*0c30*/  LDC R20, c[0x0][0x638] ;  /* 0x00018e00ff147b82 */ /* 0x000ea20000000800 */
[-CC-:B---3--:R-:W-:Y:S02]  /*0c40*/  SHF.R.U64 R26, R27, R12.reuse, R5.reuse ;  /* 0x0000000c1b1a7219 */ /* 0x188fe40000001205 */
[-C--:B------:R-:W-:Y:S02]  /*0c50*/  SHF.L.U32 R0, R9, R12.reuse, RZ ;  /* 0x0000000c09007219 */ /* 0x080fe400000006ff */
[----:B------:R-:W-:Y:S01]  /*0c60*/  SHF.R.U32.HI R5, RZ, R12, R5 ;  /* 0x0000000cff057219 */ /* 0x000fe20000011605 */
[----:B------:R-:W-:Y:S01]  /*0c70*/  IMAD.MOV.U32 R4, RZ, RZ, R26 ;  /* 0x000000ffff047224 */ /* 0x000fe200078e001a */
[----:B------:R-:W-:Y:S01]  /*0c80*/  LOP3.LUT R10, RZ, R0, RZ, 0x33, !PT ;  /* 0x00000000ff0a7212 */ /* 0x000fe200078e33ff */
[----:B------:R-:W3:Y:S01]  /*0c90*/  LDC R23, c[0x0][0x610] ;  /* 0x00018400ff177b82 */ /* 0x000ee20000000800 */
[----:B------:R-:W-:Y:S05]  /*0ca0*/  @!P0 BRA `(.L_x_10) ;  /* 0x0000000000288947 */ /* 0x000fea0003800000 */
[----:B------:R-:W4:Y:S02]  /*0cb0*/  LDC R9, c[0x0][0x64c] ;  /* 0x00019300ff097b82 */ /* 0x000f240000000800 */
[----:B----4-:R-:W-:-:S05]  /*0cc0*/  IADD3 R9, P0, R26, R9, RZ ;  /* 0x000000091a097210 */ /* 0x010fca0007f1e0ff */
        /* <DEDUP_REMOVED lines=8> */
.L_x_10:
[----:B-1----:R-:W-:Y:S01]  /*0d50*/  SHF.R.U64 R4, R4, R14, R5 ;  /* 0x0000000e04047219 */ /* 0x002fe20000001205 */
[----:B0-----:R-:W-:Y:S01]  /*0d60*/  VIADD R6, R15, 0xffffffff ;  /* 0xffffffff0f067836 */ /* 0x001fe20000000000 */
[----:B------:R-:W-:Y:S02]  /*0d70*/  SHF.L.U32 R0, R21, R12, RZ ;  /* 0x0000000c15007219 */ /* 0x000fe400000006ff */
[----:B------:R-:W-:Y:S01]  /*0d80*/  LOP3.LUT R5, R27, R10, RZ, 0xc0, !PT ;  /* 0x0000000a1b057212 */ /* 0x000fe200078ec0ff */
[----:B------:R-:W-:Y:S01]  /*0d90*/  IMAD.MOV R7, RZ, RZ, -R4 ;  /* 0x000000ffff077224 */ /* 0x000fe200078e0a04 */
[----:B------:R-:W-:Y:S02]  /*0da0*/  SEL R3, R3, R30, !P1 ;  /* 0x0000001e03037207 */ /* 0x000fe40004800000 */
[----:B------:R-:W-:Y:S01]  /*0db0*/  LOP3.LUT R6, R13, R6, RZ, 0xc0, !PT ;  /* 0x000000060d067212 */ /* 0x000fe200078ec0ff */
[----:B------:R-:W-:Y:S02]  /*0dc0*/  IMAD R4, R0, R4, R5 ;  /* 0x0000000400047224 */ /* 0x000fe400078e0205 */
[----:B--2---:R-:W-:-:S02]  /*0dd0*/  IMAD R0, R7, R20, R26 ;  /* 0x0000001407007224 */ /* 0x004fc400078e021a */
[----:B---3--:R-:W-:Y:S02]  /*0de0*/  IMAD R3, R4, R23, R3 ;  /* 0x0000001704037224 */ /* 0x008fe400078e0203 */
[----:B------:R-:W-:Y:S02]  /*0df0*/  IMAD R98, R0, R15, R6 ;  /* 0x0000000f00627224 */ /* 0x000fe400078e0206 */
[----:B------:R-:W-:Y:S02]  /*0e00*/  IMAD.MOV.U32 R4, RZ, RZ, 0x1 ;  /* 0x00000001ff047424 */ /* 0x000fe400078e00ff */
[----:B------:R-:W-:Y:S01]  /*0e10*/  IMAD.MOV.U32 R23, RZ, RZ, R28 ;  /* 0x000000ffff177224 */ /* 0x000fe200078e001c */
[----:B------:R-:W-:Y:S02]  /*0e20*/  SEL R90, R98, R3, !P1 ;  /* 0x00000003625a7207 */ /* 0x000fe40004800000 */
[----:B------:R-:W-:Y:S02]  /*0e30*/  PRMT R0, R4, 0x7610, R0 ;  /* 0x0000761004007816 */ /* 0x000fe40000000000 */
[----:B------:R-:W-:-:S07]  /*0e40*/  SEL R98, R3, R98, !P1 ;  /* 0x0000006203627207 */ /* 0x000fce0004800000 */
.L_x_8:
[----:B------:R-:W-:-:S08]  /*0e50*/  NOP ;  /* 0x0000000000007918 */ /* 0x000fd00000000000 */
[----:B------:R-:W0:Y:S02]  /*0e60*/  USETMAXREG.TRY_ALLOC.CTAPOOL UP0, 0xe8 ;  /* 0x000000e8000079c8 */ /* 0x000e240008000600 */
[----:B0-----:R-:W-:-:S13]  /*0e70*/  PLOP3.LUT P0, PT, PT, PT, UP0, 0x80, 0x0 ;  /* 0x000000000000781c */ /* 0x001fda0003f0f008 */
[----:B------:R-:W-:Y:S05]  /*0e80*/  @!P0 BRA `(.L_x_8) ;  /* 0xfffffffc00f08947 */ /* 0x000fea000383ffff */
[----:B------:R-:W-:Y:S01]  /*0e90*/  ULDC.64 UR4, c[0x0][0x598] ;  /* 0x0001660000047ab9 */ /* 0x000fe20000000a00 */
[----:B------:R-:W-:Y:S01]  /*0ea0*/  ULDC.64 UR36, c[0x0][0x208] ;  /* 0x0000820000247ab9 */ /* 0x000fe20000000a00 */
[----:B------:R-:W-:-:S04]  /*0eb0*/  ISETP.NE.U32.AND P0, PT, RZ, UR4, PT ;  /* 0x00000004ff007c0c */ /* 0x000fc8000bf05070 */
[----:B------:R-:W-:-:S13]  /*0ec0*/  ISETP.NE.AND.EX P0, PT, RZ, UR5, PT, P0 ;  /* 0x00000005ff007c0c */ /* 0x000fda000bf05300 */
[----:B------:R-:W-:Y:S05]  /*0ed0*/  @!P0 BRA `(.L_x_11) ;  /* 0x00000000001c8947 */ /* 0x000fea0003800000 */
[----:B------:R-:W0:Y:S02]  /*0ee0*/  LDC.64 R4, c[0x0][0x598] ;  /* 0x00016600ff047b82 */ /* 0x000e240000000a00 */
[----:B0-----:R-:W2:Y:S02]  /*0ef0*/  LDG.E.64 R4, desc[UR36][R4.64] ;  /* 0x0000002404047981 */ /* 0x001ea4000c1e1b00 */
[----:B--2---:R-:W-:-:S04]  /*0f00*/  ISETP.NE.U32.AND P0, PT, R4, RZ, PT ;  /* 0x000000ff0400720c */ /* 0x004fc80003f05070 */
[----:B------:R-:W-:-:S13]  /*0f10*/  ISETP.NE.AND.EX P0, PT, R5, RZ, PT, P0 ;  /* 0x000000ff0500720c */ /* 0x000fda0003f05300 */
[----:B------:R-:W-:Y:S05]  /*0f20*/  @!P0 BRA `(.L_x_11) ;  /* 0x0000000000088947 */ /* 0x000fea0003800000 */
[----:B------:R0:W5:Y:S01]  /*0f30*/  LD.E R88, desc[UR36][R4.64] ;  /* 0x0000002404587980 */ /* 0x000162000c101900 */
[----:B------:R-:W-:Y:S05]  /*0f40*/  BRA `(.L_x_12) ;  /* 0x0000000000247947 */ /* 0x000fea0003800000 */
.L_x_11:
[----:B------:R-:W-:Y:S02]  /*0f50*/  ULDC.64 UR4, c[0x0][0x588] ;  /* 0x0001620000047ab9 */ /* 0x000fe40000000a00 */
[----:B------:R-:W-:-:S04]  /*0f60*/  ISETP.NE.U32.AND P0, PT, RZ, UR4, PT ;  /* 0x00000004ff007c0c */ /* 0x000fc8000bf05070 */
[----:B------:R-:W-:-:S13]  /*0f70*/  ISETP.NE.AND.EX P0, PT, RZ, UR5, PT, P0 ;  /* 0x00000005ff007c0c */ /* 0x000fda000bf05300 */
[----:B------:R-:W-:Y:S05]  /*0f80*/  @!P0 BRA `(.L_x_13) ;  /* 0x00000000000c8947 */ /* 0x000fea0003800000 */
[----:B------:R-:W0:Y:S02]  /*0f90*/  LDC.64 R88, c[0x0][0x588] ;  /* 0x00016200ff587b82 */ /* 0x000e240000000a00 */
[----:B0-----:R1:W5:Y:S01]  /*0fa0*/  LDG.E R88, desc[UR36][R88.64] ;  /* 0x0000002458587981 */ /* 0x001362000c1e1900 */
[----:B------:R-:W-:Y:S05]  /*0fb0*/  BRA `(.L_x_12) ;  /* 0x0000000000087947 */ /* 0x000fea0003800000 */
.L_x_13:
[----:B------:R-:W-:Y:S02]  /*0fc0*/  ULDC UR4, c[0x0][0x580] ;  /* 0x0001600000047ab9 */ /* 0x000fe40000000800 */
[----:B------:R-:W-:-:S07]  /*0fd0*/  IMAD.U32 R88, RZ, RZ, UR4 ;  /* 0x00000004ff587e24 */ /* 0x000fce000f8e00ff */
.L_x_12:
[----:B------:R-:W-:Y:S02]  /*0fe0*/  ULDC.64 UR4, c[0x0][0x5a0] ;  /* 0x0001680000047ab9 */ /* 0x000fe40000000a00 */
[----:B------:R-:W-:-:S04]  /*0ff0*/  ISETP.NE.U32.AND P0, PT, RZ, UR4, PT ;  /* 0x00000004ff007c0c */ /* 0x000fc8000bf05070 */
[----:B------:R-:W-:-:S13]  /*1000*/  ISETP.NE.AND.EX P0, PT, RZ, UR5, PT, P0 ;  /* 0x00000005ff007c0c */ /* 0x000fda000bf05300 */
[----:B------:R-:W-:Y:S05]  /*1010*/  @!P0 BRA `(.L_x_14) ;  /* 0x00000000001c8947 */ /* 0x000fea0003800000 */
[----:B0-----:R-:W0:Y:S02]  /*1020*/  LDC.64 R4, c[0x0][0x5a0] ;  /* 0x00016800ff047b82 */ /* 0x001e240000000a00 */
[----:B0-----:R-:W2:Y:S02]  /*1030*/  LDG.E.64 R4, desc[UR36][R4.64] ;  /* 0x0000002404047981 */ /* 0x001ea4000c1e1b00 */
[----:B--2---:R-:W-:-:S04]  /*1040*/  ISETP.NE.U32.AND P0, PT, R4, RZ, PT ;  /* 0x000000ff0400720c */ /* 0x004fc80003f05070 */
[----:B------:R-:W-:-:S13]  /*1050*/  ISETP.NE.AND.EX P0, PT, R5, RZ, PT, P0 ;  /* 0x000000ff0500720c */ /* 0x000fda0003f05300 */
[----:B------:R-:W-:Y:S05]  /*1060*/  @!P0 BRA `(.L_x_14) ;  /* 0x0000000000088947 */ /* 0x000fea0003800000 */
[----:B-1----:R0:W5:Y:S01]  /*1070*/  LD.E R89, desc[UR36][R4.64] ;  /* 0x0000002404597980 */ /* 0x002162000c101900 */
[----:B------:R-:W-:Y:S05]  /*1080*/  BRA `(.L_x_15) ;  /* 0x0000000000247947 */ /* 0x000fea0003800000 */
.L_x_14:
[----:B------:R-:W-:Y:S02]  /*1090*/  ULDC.64 UR4, c[0x0][0x590] ;  /* 0x0001640000047ab9 */ /* 0x000fe40000000a00 */
[----:B------:R-:W-:-:S04]  /*10a0*/  ISETP.NE.U32.AND P0, PT, RZ, UR4, PT ;  /* 0x00000004ff007c0c */ /* 0x000fc8000bf05070 */
[----:B------:R-:W-:-:S13]  /*10b0*/  ISETP.NE.AND.EX P0, PT, RZ, UR5, PT, P0 ;  /* 0x00000005ff007c0c */ /* 0x000fda000bf05300 */
[----:B------:R-:W-:Y:S05]  /*10c0*/  @!P0 BRA `(.L_x_16) ;  /* 0x00000000000c8947 */ /* 0x000fea0003800000 */
[----:B0-----:R-:W1:Y:S02]  /*10d0*/  LDC.64 R4, c[0x0][0x590] ;  /* 0x00016400ff047b82 */ /* 0x001e640000000a00 */
[----:B-1----:R1:W5:Y:S01]  /*10e0*/  LDG.E R89, desc[UR36][R4.64] ;  /* 0x0000002404597981 */ /* 0x002362000c1e1900 */
[----:B------:R-:W-:Y:S05]  /*10f0*/  BRA `(.L_x_15) ;  /* 0x0000000000087947 */ /* 0x000fea0003800000 */
.L_x_16:
[----:B------:R-:W-:Y:S02]  /*1100*/  ULDC UR4, c[0x0][0x584] ;  /* 0x0001610000047ab9 */ /* 0x000fe40000000800 */
[----:B-1----:R-:W-:-:S07]  /*1110*/  IMAD.U32 R89, RZ, RZ, UR4 ;  /* 0x00000004ff597e24 */ /* 0x002fce000f8e00ff */
.L_x_15:
[----:B------:R-:W-:-:S13]  /*1120*/  LOP3.LUT P0, RZ, R0, 0xff, RZ, 0xc0, !PT ;  /* 0x000000ff00ff7812 */ /* 0x000fda000780c0ff */
[----:B------:R-:W-:Y:S05]  /*1130*/  @!P0 EXIT ;  /* 0x000000000000894d */ /* 0x000fea0003800000 */
[----:B------:R-:W-:Y:S01]  /*1140*/  ULDC UR4, c[0x0][0x28c] ;  /* 0x0000a30000047ab9 */ /* 0x000fe20000000800 */
[----:B------:R-:W-:Y:S01]  /*1150*/  LOP3.LUT R103, R19, 0x1, RZ, 0xfc, !PT ;  /* 0x0000000113677812 */ /* 0x000fe200078efcff */
[----:B------:R-:W-:Y:S01]  /*1160*/  UIADD3 UR4, UR4, 0x3f, URZ ;  /* 0x0000003f04047890 */ /* 0x000fe2000fffe03f */
[----:B------:R-:W-:Y:S01]  /*1170*/  UMOV UR38, URZ ;  /* 0x0000003f00267c82 */ /* 0x000fe20008000000 */
[----:B------:R-:W-:Y:S02]  /*1180*/  UMOV UR39, URZ ;  /* 0x0000003f00277c82 */ /* 0x000fe40008000000 */
[----:B------:R-:W-:-:S04]  /*1190*/  USHF.R.S32.HI UR5, URZ, 0x1f, UR4 ;  /* 0x0000001f3f057899 */ /* 0x000fc80008011404 */
[----:B------:R-:W-:-:S04]  /*11a0*/  ULEA.HI UR5, UR5, UR4, URZ, 0x6 ;  /* 0x0000000405057291 */ /* 0x000fc8000f8f303f */
[----:B------:R-:W-:-:S12]  /*11b0*/  USHF.R.S32.HI UR40, URZ, 0x6, UR5 ;  /* 0x000000063f287899 */ /* 0x000fd80008011405 */
.L_x_162:
[----:B------:R-:W-:Y:S01]  /*11c0*/  LOP3.LUT R0, R18, 0x80, RZ, 0xc0, !PT ;  /* 0x0000008012007812 */ /* 0x000fe200078ec0ff */
[----:B------:R-:W2:Y:S01]  /*11d0*/  S2UR UR7, SR_CgaCtaId ;  /* 0x00000000000779c3 */ /* 0x000ea20000008800 */
[----:B------:R-:W-:Y:S02]  /*11e0*/  UMOV UR6, 0x400 ;  /* 0x0000040000067882 */ /* 0x000fe40000000000 */
[----:B------:R-:W-:-:S06]  /*11f0*/  SHF.R.U32.HI R0, RZ, 0x7, R0 ;  /* 0x00000007ff007819 */ /* 0x000fcc0000011600 */
[----:B---3--:R-:W3:Y:S01]  /*1200*/  SHFL.IDX PT, R0, R0, RZ, 0x1f ;  /* 0x00001fff00007589 */ /* 0x008ee200000e0000 */
[----:B--2---:R-:W-:Y:S01]  /*1210*/  ULEA UR6, UR7, UR6, 0x18 ;  /* 0x0000000607067291 */ /* 0x004fe2000f8ec03f */
[----:B---3--:R-:W-:-:S13]  /*1220*/  R2UR UR4, R0 ;  /* 0x00000000000472ca */ /* 0x008fda00000e0000 */
[----:B------:R-:W-:-:S04]  /*1230*/  ULEA.HI UR5, UR4, UR4, URZ, 0x1 ;  /* 0x0000000404057291 */ /* 0x000fc8000f8f083f */
[----:B------:R-:W-:-:S04]  /*1240*/  ULOP3.LUT UR5, UR5, 0x7fffe, URZ, 0xc0, !UPT ;  /* 0x0007fffe05057892 */ /* 0x000fc8000f8ec03f */
[----:B------:R-:W-:-:S03]  /*1250*/  UIADD3 UR5, UR4, -UR5, URZ ;  /* 0x8000000504057290 */ /* 0x000fc6000fffe03f */
[----:B------:R-:W-:Y:S01]  /*1260*/  ULDC UR4, c[0x0][0x28c] ;  /* 0x0000a30000047ab9 */ /* 0x000fe20000000800 */
[----:B------:R-:W-:Y:S01]  /*1270*/  ULEA UR5, UR5, UR6, 0xd ;  /* 0x0000000605057291 */ /* 0x000fe2000f8e683f */
[----:B------:R-:W-:-:S03]  /*1280*/  ISETP.LT.AND P0, PT, RZ, UR4, PT ;  /* 0x00000004ff007c0c */ /* 0x000fc6000bf01270 */
[----:B------:R-:W-:-:S04]  /*1290*/  UIADD3 UR5, UR5, 0x100, URZ ;  /* 0x0000010005057890 */ /* 0x000fc8000fffe03f */
[----:B------:R-:W-:-:S04]  /*12a0*/  USHF.R.U32.HI UR5, URZ, 0x4, UR5 ;  /* 0x000000043f057899 */ /* 0x000fc80008011605 */
[----:B------:R-:W-:Y:S02]  /*12b0*/  ULOP3.LUT UR41, UR5, 0x3fff, URZ, 0xc0, !UPT ;  /* 0x00003fff05297892 */ /* 0x000fe4000f8ec03f */
[----:B01--45:R-:W-:Y:S10]  /*12c0*/  @P0 BRA `(.L_x_17) ;  /* 0x0000000000400947 */ /* 0x033ff40003800000 */
[----:B------:R-:W-:Y:S01]  /*12d0*/  MOV R0, 0x0 ;  /* 0x0000000000007802 */ /* 0x000fe20000000f00 */
[----:B------:R-:W-:Y:S01]  /*12e0*/  ULDC.64 UR4, c[0x4][0x68] ;  /* 0x01001a0000047ab9 */ /* 0x000fe20000000a00 */
[----:B------:R-:W-:Y:S01]  /*12f0*/  ULDC.64 UR6, c[0x4][0x8] ;  /* 0x0100020000067ab9 */ /* 0x000fe20000000a00 */
[----:B01----:R-:W-:Y:S01]  /*1300*/  IMAD.U32 R4, RZ, RZ, UR4 ;  /* 0x00000004ff047e24 */ /* 0x003fe2000f8e00ff */
[----:B------:R0:W1:Y:S01]  /*1310*/  LDC.64 R14, c[0x4][R0] ;  /* 0x01000000000e7b82 */ /* 0x0000620000000a00 */
[----:B------:R-:W-:Y:S01]  /*1320*/  IMAD.U32 R5, RZ, RZ, UR5 ;  /* 0x00000005ff057e24 */ /* 0x000fe2000f8e00ff */
[----:B------:R-:W-:Y:S01]  /*1330*/  ULDC.64 UR4, c[0x4][0x70] ;  /* 0x01001c0000047ab9 */ /* 0x000fe20000000a00 */
[----:B------:R-:W-:Y:S02]  /*1340*/  IMAD.U32 R10, RZ, RZ, UR6 ;  /* 0x00000006ff0a7e24 */ /* 0x000fe4000f8e00ff */
[----:B------:R-:W-:Y:S02]  /*1350*/  IMAD.U32 R6, RZ, RZ, UR4 ;  /* 0x00000004ff067e24 */ /* 0x000fe4000f8e00ff */
[----:B------:R-:W-:-:S02]  /*1360*/  IMAD.U32 R7, RZ, RZ, UR5 ;  /* 0x00000005ff077e24 */ /* 0x000fc4000f8e00ff */
[----:B------:R-:W-:Y:S02]  /*1370*/  IMAD.U32 R11, RZ, RZ, UR7 ;  /* 0x00000007ff0b7e24 */ /* 0x000fe4000f8e00ff */
[----:B------:R-:W-:Y:S02]  /*1380*/  IMAD.MOV.U32 R8, RZ, RZ, 0x1e1 ;  /* 0x000001e1ff087424 */ /* 0x000fe400078e00ff */
[----:B------:R-:W-:Y:S02]  /*1390*/  IMAD.MOV.U32 R12, RZ, RZ, 0x1 ;  /* 0x00000001ff0c7424 */ /* 0x000fe400078e00ff */
[----:B0-----:R-:W-:-:S07]  /*13a0*/  IMAD.MOV.U32 R13, RZ, RZ, RZ ;  /* 0x000000ffff0d7224 */ /* 0x001fce00078e00ff */
[----:B------:R-:W-:-:S07]  /*13b0*/  LEPC R20, `(.L_x_17) ;  /* 0x000000001014794e */ /* 0x000fce0000000000 */
[----:B-1---5:R-:W-:Y:S05]  /*13c0*/  CALL.ABS.NOINC R14 ;  /* 0x000000000e007343 */ /* 0x022fea0003c00000 */
.L_x_17:
[----:B------:R-:W-:-:S13]  /*13d0*/  ISETP.NE.AND P0, PT, R103, 0x3, PT ;  /* 0x000000036700780c */ /* 0x000fda0003f05270 */
[----:B------:R-:W-:Y:S05]  /*13e0*/  @!P0 BRA `(.L_x_18) ;  /* 0x0000000000048947 */ /* 0x000fea0003800000 */
[----:B------:R-:W-:Y:S01]  /*13f0*/  BPT.TRAP 0x1 ;  /* 0x000000040000795c */ /* 0x000fe20000300000 */
.L_x_18:
[----:B------:R-:W2:Y:S01]  /*1400*/  S2UR UR5, SR_CgaCtaId ;  /* 0x00000000000579c3 */ /* 0x000ea20000008800 */
[----:B------:R-:W-:Y:S01]  /*1410*/  UMOV UR4, 0x400 ;  /* 0x0000040000047882 */ /* 0x000fe20000000000 */
[----:B------:R-:W-:Y:S02]  /*1420*/  IMAD.U32 R0, RZ, RZ, UR38 ;  /* 0x00000026ff007e24 */ /* 0x000fe4000f8e00ff */
[----:B------:R-:W-:-:S03]  /*1430*/  IMAD.U32 R3, RZ, RZ, UR39 ;  /* 0x00000027ff037e24 */ /* 0x000fc6000f8e00ff */
[----:B------:R-:W-:Y:S01]  /*1440*/  SHF.L.U32 R0, R0, 0x1f, RZ ;  /* 0x0000001f00007819 */ /* 0x000fe200000006ff */
[----:B--2---:R-:W-:-:S06]  /*1450*/  ULEA UR4, UR5, UR4, 0x18 ;  /* 0x0000000405047291 */ /* 0x004fcc000f8ec03f */
[----:B------:R-:W-:-:S04]  /*1460*/  IMAD.U32 R6, RZ, RZ, UR4 ;  /* 0x00000004ff067e24 */ /* 0x000fc8000f8e00ff */
[----:B------:R-:W-:-:S04]  /*1470*/  IMAD R3, R3, 0x8, R6 ;  /* 0x0000000803037824 */ /* 0x000fc800078e0206 */
[----:B------:R2:W3:Y:S01]  /*1480*/  SYNCS.PHASECHK.TRANS64.TRYWAIT P1, [R3+URZ], R0 ;  /* 0x00000000030075a7 */ /* 0x0004e2000802017f */
[----:B------:R-:W-:Y:S05]  /*1490*/  @!P0 BRA `(.L_x_19) ;  /* 0x0000000000048947 */ /* 0x000fea0003800000 */
[----:B------:R-:W-:Y:S01]  /*14a0*/  BPT.TRAP 0x1 ;  /* 0x000000040000795c */ /* 0x000fe20000300000 */
.L_x_19:
[----:B---3--:R-:W-:Y:S05]  /*14b0*/  @P1 BRA `(.L_x_20) ;  /* 0x0000000000081947 */ /* 0x008fea0003800000 */
[----:B------:R-:W3:Y:S02]  /*14c0*/  SYNCS.PHASECHK.TRANS64.TRYWAIT P1, [R3+URZ], R0 ;  /* 0x00000000030075a7 */ /* 0x000ee4000802017f */
[----:B---3--:R-:W-:Y:S05]  /*14d0*/  @!P1 BRA `(.L_x_21) ;  /* 0x0000007400c49947 */ /* 0x008fea0003800000 */
.L_x_20:
[----:B------:R-:W-:-:S04]  /*14e0*/  UISETP.LT.AND UP0, UPT, UR40, 0x1, UPT ;  /* 0x000000012800788c */ /* 0x000fc8000bf01270 */
[----:B------:R-:W-:-:S06]  /*14f0*/  USEL UR4, UR40, 0x1, UP0 ;  /* 0x0000000128047887 */ /* 0x000fcc0008000000 */
[----:B--23--:R-:W-:Y:S01]  /*1500*/  IMAD.U32 R0, RZ, RZ, UR4 ;  /* 0x00000004ff007e24 */ /* 0x00cfe2000f8e00ff */
[----:B------:R-:W-:Y:S05]  /*1510*/  WARPSYNC.ALL ;  /* 0x0000000000007948 */ /* 0x000fea0003800000 */
[----:B------:R-:W-:-:S04]  /*1520*/  IADD3 R0, -R0, UR40, RZ ;  /* 0x0000002800007c10 */ /* 0x000fc8000fffe1ff */
[----:B------:R-:W-:Y:S02]  /*1530*/  ISETP.GE.AND P1, PT, R0, 0x1, PT ;  /* 0x000000010000780c */ /* 0x000fe40003f26270 */
[----:B------:R-:W-:Y:S01]  /*1540*/  R2UR UR4, R6 ;  /* 0x00000000060472ca */ /* 0x000fe200000e0000 */
[----:B------:R-:W-:Y:S01]  /*1550*/  WARPGROUP.ARRIVE ;  /* 0x00000000000079c5 */ /* 0x000fe20000000000 */
[----:B------:R-:W-:Y:S01]  /*1560*/  UMOV UR9, 0x40000040 ;  /* 0x4000004000097882 */ /* 0x000fe20000000000 */
[----:B------:R-:W-:-:S10]  /*1570*/  UMOV UR11, 0x40000040 ;  /* 0x40000040000b7882 */ /* 0x000fd40000000000 */
[----:B------:R-:W-:-:S04]  /*1580*/  UIADD3 UR4, UR4, 0x28100, URZ ;  /* 0x0002810004047890 */ /* 0x000fc8000fffe03f */
[----:B------:R-:W-:-:S04]  /*1590*/  USHF.R.U32.HI UR4, URZ, 0x4, UR4 ;  /* 0x000000043f047899 */ /* 0x000fc80008011604 */
[----:B------:R-:W-:Y:S02]  /*15a0*/  ULOP3.LUT UR5, UR4, 0x3fff, URZ, 0xc0, !UPT ;  /* 0x00003fff04057892 */ /* 0x000fe4000f8ec03f */
[----:B------:R-:W-:Y:S02]  /*15b0*/  ULOP3.LUT UR4, UR41, 0x10000, URZ, 0xfc, !UPT ;  /* 0x0001000029047892 */ /* 0x000fe4000f8efc3f */
[----:B------:R-:W-:Y:S02]  /*15c0*/  ULOP3.LUT UR5, UR5, 0x10000, URZ, 0xfc, !UPT ;  /* 0x0001000005057892 */ /* 0x000fe4000f8efc3f */
[----:B------:R-:W-:Y:S02]  /*15d0*/  ULEA UR7, UR39, UR4, 0xb ;  /* 0x0000000427077291 */ /* 0x000fe4000f8e583f */
[----:B------:R-:W-:Y:S02]  /*15e0*/  ULEA UR6, UR39, UR5, 0x9 ;  /* 0x0000000527067291 */ /* 0x000fe4000f8e483f */
[----:B------:R-:W-:-:S03]  /*15f0*/  UIADD3 UR12, UR7, 0x400, URZ ;  /* 0x00000400070c7890 */ /* 0x000fc6000fffe03f */
[----:B------:R-:W-:Y:S02]  /*1600*/  UMOV UR8, UR7 ;  /* 0x0000000700087c82 */ /* 0x000fe40008000000 */
[----:B------:R-:W-:Y:S02]  /*1610*/  UMOV UR10, UR6 ;  /* 0x00000006000a7c82 */ /* 0x000fe40008000000 */
[----:B------:R-:W-:Y:S01]  /*1620*/  HGMMA.64x64x16.F32 R56, gdesc[UR8], RZ, !UPT, gsb0 ;  /* 0x00e00000083879f0 */ /* 0x000fe2000c0008ff */
[----:B------:R-:W-:Y:S01]  /*1630*/  UMOV UR8, UR12 ;  /* 0x0000000c00087c82 */ /* 0x000fe20008000000 */
[----:B------:R-:W-:Y:S01]  /*1640*/  UMOV UR9, 0x40000040 ;  /* 0x4000004000097882 */ /* 0x000fe20000000000 */
[----:B------:R-:W-:Y:S01]  /*1650*/  UIADD3 UR12, UR7, 0x402, URZ ;  /* 0x00000402070c7890 */ /* 0x000fe2000fffe03f */
[----:B------:R-:W-:Y:S02]  /*1660*/  WARPGROUP.DEPBAR.LE gsb0, 0x0 ;  /* 0x00008000000079c5 */ /* 0x000fe40000010000 */
[----:B------:R-:W-:-:S06]  /*1670*/  WARPGROUP.ARRIVE ;  /* 0x00000000000079c5 */ /* 0x000fcc0000000000 */
[----:B------:R-:W-:Y:S01]  /*1680*/  HGMMA.64x64x16.F32 R24, gdesc[UR8], RZ, !UPT, gsb0 ;  /* 0x00e00000081879f0 */ /* 0x000fe2000c0008ff */
[----:B------:R-:W-:Y:S02]  /*1690*/  UIADD3 UR8, UR7, 0x2, URZ ;  /* 0x0000000207087890 */ /* 0x000fe4000fffe03f */
[----:B------:R-:W-:Y:S01]  /*16a0*/  UIADD3 UR10, UR6, 0x2, URZ ;  /* 0x00000002060a7890 */ /* 0x000fe2000fffe03f */
[----:B------:R-:W-:Y:S01]  /*16b0*/  UMOV UR9, 0x40000040 ;  /* 0x4000004000097882 */ /* 0x000fe20000000000 */
[----:B------:R-:W-:Y:S01]  /*16c0*/  UMOV UR11, 0x40000040 ;  /* 0x40000040000b7882 */ /* 0x000fe20000000000 */
[----:B------:R-:W-:Y:S02]  /*16d0*/  WARPGROUP.DEPBAR.LE gsb0, 0x0 ;  /* 0x00008000000079c5 */ /* 0x000fe40000010000 */
[----:B------:R-:W-:-:S06]  /*16e0*/  WARPGROUP.ARRIVE ;  /* 0x00000000000079c5 */ /* 0x000fcc0000000000 */
[----:B------:R-:W-:Y:S01]  /*16f0*/  HGMMA.64x64x16.F32 R56, gdesc[UR8], R56, gsb0 ;  /* 0x00e00000083879f0 */ /* 0x000fe20008000838 */
[----:B------:R-:W-:Y:S01]  /*1700*/  UMOV UR8, UR12 ;  /* 0x0000000c00087c82 */ /* 0x000fe20008000000 */
[----:B------:R-:W-:Y:S01]  /*1710*/  UMOV UR9, 0x40000040 ;  /* 0x4000004000097882 */ /* 0x000fe20000000000 */
[----:B------:R-:W-:Y:S01]  /*1720*/  UIADD3 UR12, UR7, 0x404, URZ ;  /* 0x00000404070c7890 */ /* 0x000fe2000fffe03f */
[----:B------:R-:W-:Y:S02]  /*1730*/  WARPGROUP.DEPBAR.LE gsb0, 0x0 ;  /* 0x00008000000079c5 */ /* 0x000fe40000010000 */
[----:B------:R-:W-:-:S06]  /*1740*/  WARPGROUP.ARRIVE ;  /* 0x00000000000079c5 */ /* 0x000fcc0000000000 */
[----:B------:R-:W-:Y:S01]  /*1750*/  HGMMA.64x64x16.F32 R24, gdesc[UR8], R24, gsb0 ;  /* 0x00e00000081879f0 */ /* 0x000fe20008000818 */
        /* <DEDUP_REMOVED lines=9> */
[----:B------:R-:W-:Y:S02]  /*17f0*/  WARPGROUP.DEPBAR.LE gsb0, 0x0 ;  /* 0x00008000000079c5 */ /* 0x000fe40000010000 */
[----:B------:R-:W-:-:S06]  /*1800*/  WARPGROUP.ARRIVE ;  /* 0x00000000000079c5 */ /* 0x000fcc0000000000 */
[----:B------:R-:W-:Y:S01]  /*1810*/  HGMMA.64x64x16.F32 R24, gdesc[UR8], R24, gsb0 ;  /* 0x00e00000081879f0 */ /* 0x000fe20008000818 */
[----:B------:R-:W-:Y:S02]  /*1820*/  UIADD3 UR8, UR7, 0x6, URZ ;  /* 0x0000000607087890 */ /* 0x000fe4000fffe03f */
[----:B------:R-:W-:Y:S01]  /*1830*/  UIADD3 UR10, UR6, 0x6, URZ ;  /* 0x00000006060a7890 */ /* 0x000fe2000fffe03f */
[----:B------:R-:W-:Y:S01]  /*1840*/  UMOV UR9, 0x40000040 ;  /* 0x4000004000097882 */ /* 0x000fe20000000000 */
[----:B------:R-:W-:Y:S01]  /*1850*/  UMOV UR11, 0x40000040 ;  /* 0x40000040000b7882 */ /* 0x000fe20000000000 */
[----:B------:R-:W-:Y:S01]  /*1860*/  UIADD3 UR7, UR7, 0x406, URZ ;  /* 0x0000040607077890 */ /* 0x000fe2000fffe03f */
[----:B------:R-:W-:Y:S02]  /*1870*/  WARPGROUP.DEPBAR.LE gsb0, 0x0 ;  /* 0x00008000000079c5 */ /* 0x000fe40000010000 */
[----:B------:R-:W-:-:S06]  /*1880*/  WARPGROUP.ARRIVE ;  /* 0x00000000000079c5 */ /* 0x000fcc0000000000 */
[----:B------:R-:W-:Y:S01]  /*1890*/  HGMMA.64x64x16.F32 R56, gdesc[UR8], R56, gsb0 ;  /* 0x00e00000083879f0 */ /* 0x000fe20008000838 */
[----:B------:R-:W-:Y:S01]  /*18a0*/  UMOV UR8, UR7 ;  /* 0x0000000700087c82 */ /* 0x000fe20008000000 */
[----:B------:R-:W-:Y:S01]  /*18b0*/  UMOV UR9, 0x40000040 ;  /* 0x4000004000097882 */ /* 0x000fe20000000000 */
[----:B------:R-:W-:Y:S02]  /*18c0*/  WARPGROUP.DEPBAR.LE gsb0, 0x0 ;  /* 0x00008000000079c5 */ /* 0x000fe40000010000 */
[----:B------:R-:W-:-:S06]  /*18d0*/  WARPGROUP.ARRIVE ;  /* 0x00000000000079c5 */ /* 0x000fcc0000000000 */
[----:B------:R-:W-:Y:S03]  /*18e0*/  HGMMA.64x64x16.F32 R24, gdesc[UR8], R24, gsb0 ;  /* 0x00e00000081879f0 */ /* 0x000fe60008000818 */
[----:B------:R-:W-:Y:S02]  /*18f0*/  WARPGROUP.DEPBAR.LE gsb0, 0x0 ;  /* 0x00008000000079c5 */ /* 0x000fe40000010000 */
[----:B------:R-:W-:Y:S05]  /*1900*/  @!P1 BRA `(.L_x_22) ;  /* 0x0000000400849947 */ /* 0x000fea0003800000 */
[----:B------:R-:W-:Y:S02]  /*1910*/  UIADD3 UR6, UR39, 0x1, URZ ;  /* 0x0000000127067890 */ /* 0x000fe4000fffe03f */
[----:B------:R-:W-:Y:S02]  /*1920*/  IMAD.U32 R3, RZ, RZ, UR39 ;  /* 0x00000027ff037e24 */ /* 0x000fe4000f8e00ff */
[----:B------:R-:W-:-:S04]  /*1930*/  UISETP.NE.AND UP0, UPT, UR6, 0x5, UPT ;  /* 0x000000050600788c */ /* 0x000fc8000bf05270 */
[----:B------:R-:W-:Y:S02]  /*1940*/  USEL UR7, URZ, 0x1, UP0 ;  /* 0x000000013f077887 */ /* 0x000fe40008000000 */
[----:B------:R-:W-:Y:S02]  /*1950*/  USEL UR6, UR6, URZ, UP0 ;  /* 0x0000003f06067287 */ /* 0x000fe40008000000 */
[----:B------:R-:W-:-:S06]  /*1960*/  ULOP3.LUT UR7, UR38, UR7, URZ, 0x3c, !UPT ;  /* 0x0000000726077292 */ /* 0x000fcc000f8e3c3f */
[----:B------:R-:W-:-:S07]  /*1970*/  IMAD.U32 R7, RZ, RZ, UR7 ;  /* 0x00000007ff077e24 */ /* 0x000fce000f8e00ff */
.L_x_29:
[----:B------:R-:W-:Y:S05]  /*1980*/  @!P0 BRA `(.L_x_23) ;  /* 0x0000000000048947 */ /* 0x000fea0003800000 */
[----:B------:R-:W-:Y:S01]  /*1990*/  BPT.TRAP 0x1 ;  /* 0x000000040000795c */ /* 0x000fe20000300000 */
.L_x_23:
[----:B------:R-:W2:Y:S01]  /*19a0*/  S2UR UR8, SR_CgaCtaId ;  /* 0x00000000000879c3 */ /* 0x000ea20000008800 */
[----:B------:R-:W-:Y:S01]  /*19b0*/  UMOV UR7, 0x400 ;  /* 0x0000040000077882 */ /* 0x000fe20000000000 */
[----:B01----:R-:W-:Y:S01]  /*19c0*/  IMAD.U32 R5, RZ, RZ, UR6 ;  /* 0x00000006ff057e24 */ /* 0x003fe2000f8e00ff */
[----:B------:R-:W-:Y:S01]  /*19d0*/  SHF.L.U32 R4, R7, 0x1f, RZ ;  /* 0x0000001f07047819 */ /* 0x000fe200000006ff */
[----:B--2---:R-:W-:-:S06]  /*19e0*/  ULEA UR7, UR8, UR7, 0x18 ;  /* 0x0000000708077291 */ /* 0x004fcc000f8ec03f */
[----:B------:R-:W-:-:S04]  /*19f0*/  IMAD.U32 R6, RZ, RZ, UR7 ;  /* 0x00000007ff067e24 */ /* 0x000fc8000f8e00ff */
[----:B------:R-:W-:-:S04]  /*1a00*/  IMAD R5, R5, 0x8, R6 ;  /* 0x0000000805057824 */ /* 0x000fc800078e0206 */
[----:B------:R0:W1:Y:S01]  /*1a10*/  SYNCS.PHASECHK.TRANS64.TRYWAIT P1, [R5+URZ], R4 ;  /* 0x00000004050075a7 */ /* 0x000062000802017f */
[----:B------:R-:W-:Y:S05]  /*1a20*/  @!P0 BRA `(.L_x_24) ;  /* 0x0000000000048947 */ /* 0x000fea0003800000 */
[----:B------:R-:W-:Y:S01]  /*1a30*/  BPT.TRAP 0x1 ;  /* 0x000000040000795c */ /* 0x000fe20000300000 */
.L_x_24:
[----:B-1----:R-:W-:Y:S05]  /*1a40*/  @P1 BRA `(.L_x_25) ;  /* 0x0000000000081947 */ /* 0x002fea0003800000 */
[----:B------:R-:W1:Y:S02]  /*1a50*/  SYNCS.PHASECHK.TRANS64.TRYWAIT P1, [R5+URZ], R4 ;  /* 0x00000004050075a7 */ /* 0x000e64000802017f */
[----:B-1----:R-:W-:Y:S05]  /*1a60*/  @!P1 BRA `(.L_x_26) ;  /* 0x0000007000749947 */ /* 0x002fea0003800000 */
.L_x_25:
[----:B------:R-:W-:Y:S01]  /*1a70*/  ULEA UR7, UR6, UR5, 0x9 ;  /* 0x0000000506077291 */ /* 0x000fe2000f8e483f */
[----:B------:R-:W-:Y:S01]  /*1a80*/  WARPGROUP.ARRIVE ;  /* 0x00000000000079c5 */ /* 0x000fe20000000000 */
[----:B------:R-:W-:Y:S01]  /*1a90*/  ULEA UR12, UR6, UR4, 0xb ;  /* 0x00000004060c7291 */ /* 0x000fe2000f8e583f */
[----:B------:R-:W-:Y:S01]  /*1aa0*/  UMOV UR11, 0x40000040 ;  /* 0x40000040000b7882 */ /* 0x000fe20000000000 */
[----:B------:R-:W-:Y:S02]  /*1ab0*/  UMOV UR9, 0x40000040 ;  /* 0x4000004000097882 */ /* 0x000fe40000000000 */
[----:B------:R-:W-:Y:S01]  /*1ac0*/  UIADD3 UR13, UR12, 0x400, URZ ;  /* 0x000004000c0d7890 */ /* 0x000fe2000fffe03f */
[----:B------:R-:W-:Y:S02]  /*1ad0*/  UMOV UR10, UR7 ;  /* 0x00000007000a7c82 */ /* 0x000fe40008000000 */
[----:B------:R-:W-:Y:S02]  /*1ae0*/  UMOV UR8, UR12 ;  /* 0x0000000c00087c82 */ /* 0x000fe40008000000 */
[----:B------:R-:W-:Y:S01]  /*1af0*/  HGMMA.64x64x16.F32 R56, gdesc[UR8], R56, gsb0 ;  /* 0x00e00000083879f0 */ /* 0x000fe20008000838 */
[----:B------:R-:W-:Y:S01]  /*1b00*/  UMOV UR9, 0x40000040 ;  /* 0x4000004000097882 */ /* 0x000fe20000000000 */
[----:B------:R-:W-:Y:S01]  /*1b10*/  UMOV UR8, UR13 ;  /* 0x0000000d00087c82 */ /* 0x000fe20008000000 */
[----:B------:R-:W-:Y:S01]  /*1b20*/  UIADD3 UR13, UR12, 0x402, URZ ;  /* 0x000004020c0d7890 */ /* 0x000fe2000fffe03f */
[----:B------:R-:W-:-:S02]  /*1b30*/  WARPGROUP.DEPBAR.LE gsb0, 0x0 ;  /* 0x00008000000079c5 */ /* 0x000fc40000010000 */
        /* <DEDUP_REMOVED lines=42> */
[----:B------:R-:W-:Y:S01]  /*1de0*/  BPT.TRAP 0x1 ;  /* 0x000000040000795c */ /* 0x000fe20000300000 */
.L_x_27:
[----:B------:R-:W-:-:S13]  /*1df0*/  ISETP.NE.AND P1, PT, R102, RZ, PT ;  /* 0x000000ff6600720c */ /* 0x000fda0003f25270 */
[----:B01----:R-:W-:-:S04]  /*1e00*/  @P1 IMAD R4, R3, 0x8, R6 ;  /* 0x0000000803041824 */ /* 0x003fc800078e0206 */
[----:B------:R-:W-:-:S05]  /*1e10*/  @P1 VIADD R5, R4, 0x28 ;  /* 0x0000002804051836 */ /* 0x000fca0000000000 */
[----:B------:R-:W-:-:S04]  /*1e20*/  @P1 PRMT R5, R22, 0x654, R5 ;  /* 0x0000065416051816 */ /* 0x000fc80000000005 */
[----:B------:R0:W-:Y:S01]  /*1e30*/  @P1 SYNCS.ARRIVE.TRANS64.RED.A1T0 RZ, [R5+URZ], RZ ;  /* 0x000000ff05ff19a7 */ /* 0x0001e2000810043f */
[----:B------:R-:W-:-:S13]  /*1e40*/  ISETP.GT.U32.AND P1, PT, R19, 0x1, PT ;  /* 0x000000011300780c */ /* 0x000fda0003f24070 */
[----:B0-----:R-:W-:Y:S05]  /*1e50*/  @P1 BRA `(.L_x_28) ;  /* 0x0000000000041947 */ /* 0x001fea0003800000 */
[----:B------:R-:W-:Y:S01]  /*1e60*/  BPT.TRAP 0x1 ;  /* 0x000000040000795c */ /* 0x000fe20000300000 */
.L_x_28:
[----:B------:R-:W-:Y:S01]  /*1e70*/  UIADD3 UR6, UR6, 0x1, URZ ;  /* 0x0000000106067890 */ /* 0x000fe2000fffe03f */
[C---:B------:R-:W-:Y:S01]  /*1e80*/  ISETP.GT.AND P2, PT, R0.reuse, 0x1, PT ;  /* 0x000000010000780c */ /* 0x040fe20003f44270 */
[----:B------:R-:W-:Y:S02]  /*1e90*/  VIADD R3, R3, 0x1 ;  /* 0x0000000103037836 */ /* 0x000fe40000000000 */
[----:B------:R-:W-:Y:S01]  /*1ea0*/  UISETP.NE.AND UP0, UPT, UR6, 0x5, UPT ;  /* 0x000000050600788c */ /* 0x000fe2000bf05270 */
[----:B------:R-:W-:Y:S02]  /*1eb0*/  VIADD R0, R0, 0xffffffff ;  /* 0xffffffff00007836 */ /* 0x000fe40000000000 */
[C---:B------:R-:W-:Y:S01]  /*1ec0*/  ISETP.NE.AND P1, PT, R3.reuse, 0x5, PT ;  /* 0x000000050300780c */ /* 0x040fe20003f25270 */
[----:B------:R-:W-:Y:S02]  /*1ed0*/  USEL UR7, URZ, 0x1, UP0 ;  /* 0x000000013f077887 */ /* 0x000fe40008000000 */
[----:B------:R-:W-:Y:S01]  /*1ee0*/  USEL UR6, UR6, URZ, UP0 ;  /* 0x0000003f06067287 */ /* 0x000fe20008000000 */
[----:B------:R-:W-:-:S03]  /*1ef0*/  SEL R3, R3, RZ, P1 ;  /* 0x000000ff03037207 */ /* 0x000fc60000800000 */
[----:B------:R-:W-:Y:S01]  /*1f00*/  LOP3.LUT R7, R7, UR7, RZ, 0x3c, !PT ;  /* 0x0000000707077c12 */ /* 0x000fe2000f8e3cff */
[----:B------:R-:W-:Y:S07]  /*1f10*/  @P2 BRA `(.L_x_29) ;  /* 0xfffffff800982947 */ /* 0x000fee000383ffff */
.L_x_22:
[----:B------:R-:W2:Y:S02]  /*1f20*/  LDC R0, c[0x0][0x28c] ;  /* 0x0000a300ff007b82 */ /* 0x000ea40000000800 */
[----:B--2---:R-:W-:-:S13]  /*1f30*/  ISETP.GE.AND P1, PT, R0, 0x1, PT ;  /* 0x000000010000780c */ /* 0x004fda0003f26270 */
[----:B------:R-:W-:Y:S05]  /*1f40*/  @!P1 BRA `(.L_x_30) ;  /* 0x0000000000509947 */ /* 0x000fea0003800000 */
[----:B------:R-:W-:Y:S05]  /*1f50*/  @!P0 BRA `(.L_x_31) ;  /* 0x0000000000048947 */ /* 0x000fea0003800000 */
[----:B------:R-:W-:Y:S01]  /*1f60*/  BPT.TRAP 0x1 ;  /* 0x000000040000795c */ /* 0x000fe20000300000 */
.L_x_31:
[----:B------:R-:W-:Y:S01]  /*1f70*/  ISETP.NE.AND P1, PT, R102, RZ, PT ;  /* 0x000000ff6600720c */ /* 0x000fe20003f25270 */
[----:B------:R-:W-:Y:S01]  /*1f80*/  BSSY B0, `(.L_x_32) ;  /* 0x000000e000007945 */ /* 0x000fe20003800000 */
[----:B------:R-:W-:-:S11]  /*1f90*/  ISETP.GT.U32.AND P0, PT, R19, 0x1, PT ;  /* 0x000000011300780c */ /* 0x000fd60003f04070 */
[----:B------:R-:W-:Y:S05]  /*1fa0*/  @!P1 BRA `(.L_x_33) ;  /* 0x00000000002c9947 */ /* 0x000fea0003800000 */
[----:B------:R-:W-:-:S04]  /*1fb0*/  UISETP.LT.AND UP0, UPT, UR40, 0x1, UPT ;  /* 0x000000012800788c */ /* 0x000fc8000bf01270 */
[----:B------:R-:W-:-:S04]  /*1fc0*/  USEL UR6, UR40, 0x1, UP0 ;  /* 0x0000000128067887 */ /* 0x000fc80008000000 */
[----:B------:R-:W-:-:S04]  /*1fd0*/  UIADD3 UR6, UR39, UR40, -UR6 ;  /* 0x0000002827067290 */ /* 0x000fc8000fffe806 */
[----:B------:R-:W-:-:S04]  /*1fe0*/  UIMAD.WIDE.U32 UR4, UR6, -0x33333333, URZ ;  /* 0xcccccccd060478a5 */ /* 0x000fc8000f8e003f */
[----:B------:R-:W-:-:S04]  /*1ff0*/  USHF.R.U32.HI UR4, URZ, 0x2, UR5 ;  /* 0x000000023f047899 */ /* 0x000fc80008011605 */
[----:B------:R-:W-:-:S06]  /*2000*/  UIMAD UR6, UR4, -0x5, UR6 ;  /* 0xfffffffb040678a4 */ /* 0x000fcc000f8e0206 */
[----:B------:R-:W-:-:S04]  /*2010*/  IMAD.U32 R3, RZ, RZ, UR6 ;  /* 0x00000006ff037e24 */ /* 0x000fc8000f8e00ff */
[----:B------:R-:W-:-:S04]  /*2020*/  IMAD R0, R3, 0x8, R6 ;  /* 0x0000000803007824 */ /* 0x000fc800078e0206 */
[----:B------:R-:W-:-:S05]  /*2030*/  VIADD R3, R0, 0x28 ;  /* 0x0000002800037836 */ /* 0x000fca0000000000 */
[----:B------:R-:W-:-:S04]  /*2040*/  PRMT R3, R22, 0x654, R3 ;  /* 0x0000065416037816 */ /* 0x000fc80000000003 */
[----:B------:R2:W-:Y:S03]  /*2050*/  SYNCS.ARRIVE.TRANS64.RED.A1T0 RZ, [R3+URZ], RZ ;  /* 0x000000ff03ff79a7 */ /* 0x0005e6000810043f */
.L_x_33:
[----:B------:R-:W-:Y:S05]  /*2060*/  BSYNC B0 ;  /* 0x0000000000007941 */ /* 0x000fea0003800000 */
.L_x_32:
[----:B------:R-:W-:Y:S05]  /*2070*/  @P0 BRA `(.L_x_30) ;  /* 0x0000000000040947 */ /* 0x000fea0003800000 */
[----:B------:R-:W-:Y:S01]  /*2080*/  BPT.TRAP 0x1 ;  /* 0x000000040000795c */ /* 0x000fe20000300000 */
.L_x_30:
[----:B------:R-:W3:Y:S01]  /*2090*/  LDC R6, c[0x0][0x288] ;  /* 0x0000a200ff067b82 */ /* 0x000ee20000000800 */
[--C-:B------:R-:W-:Y:S01]  /*20a0*/  SHF.R.U32.HI R0, RZ, 0x2, R18.reuse ;  /* 0x00000002ff007819 */ /* 0x100fe20000011612 */
[----:B------:R-:W-:Y:S01]  /*20b0*/  IMAD.SHL.U32 R11, R90, 0x40, RZ ;  /* 0x000000405a0b7824 */ /* 0x000fe200078e00ff */
[----:B01----:R-:W-:Y:S01]  /*20c0*/  SHF.R.U32.HI R5, RZ, 0x7, R18 ;  /* 0x00000007ff057819 */ /* 0x003fe20000011612 */
[----:B------:R-:W-:Y:S01]  /*20d0*/  UIADD3 UR39, UR40, UR39, URZ ;  /* 0x0000002728277290 */ /* 0x000fe2000fffe03f */
[----:B--2---:R-:W-:Y:S01]  /*20e0*/  LOP3.LUT R3, R0, 0x7, RZ, 0xc0, !PT ;  /* 0x0000000700037812 */ /* 0x004fe200078ec0ff */
[----:B------:R-:W-:Y:S01]  /*20f0*/  ULDC UR7, c[0x0][0x284] ;  /* 0x0000a10000077ab9 */ /* 0x000fe20000000800 */
[----:B------:R-:W-:Y:S01]  /*2100*/  LOP3.LUT R0, R5, 0x1, RZ, 0xc0, !PT ;  /* 0x0000000105007812 */ /* 0x000fe200078ec0ff */
[----:B------:R-:W-:Y:S01]  /*2110*/  UISETP.GT.U32.AND UP0, UPT, UR39, 0x4, UPT ;  /* 0x000000042700788c */ /* 0x000fe2000bf04070 */
[C---:B------:R-:W-:Y:S01]  /*2120*/  LOP3.LUT R4, R18.reuse, 0x60, RZ, 0xc0, !PT ;  /* 0x0000006012047812 */ /* 0x040fe200078ec0ff */
[----:B------:R-:W-:Y:S01]  /*2130*/  UISETP.GE.U32.AND UP1, UPT, UR40, 0x5, UPT ;  /* 0x000000052800788c */ /* 0x000fe2000bf26070 */
[----:B------:R-:W-:Y:S01]  /*2140*/  LOP3.LUT R5, R18, 0x3, RZ, 0xc0, !PT ;  /* 0x0000000312057812 */ /* 0x000fe200078ec0ff */
[----:B------:R-:W-:Y:S01]  /*2150*/  IMAD.SHL.U32 R8, R0, 0x40, RZ ;  /* 0x0000004000087824 */ /* 0x000fe200078e00ff */
[----:B------:R-:W-:Y:S01]  /*2160*/  SHF.R.U32.HI R4, RZ, 0x1, R4 ;  /* 0x00000001ff047819 */ /* 0x000fe20000011604 */
[----:B------:R-:W-:Y:S01]  /*2170*/  UISETP.LT.U32.AND UP0, UPT, UR40, 0x5, UP0 ;  /* 0x000000052800788c */ /* 0x000fe20008701070 */
[----:B------:R-:W-:Y:S01]  /*2180*/  SHF.R.S32.HI R15, RZ, 0x1f, R23 ;  /* 0x0000001fff0f7819 */ /* 0x000fe20000011417 */
[----:B------:R-:W-:Y:S01]  /*2190*/  ULDC.64 UR8, c[0x0][0x5d0] ;  /* 0x0001740000087ab9 */ /* 0x000fe20000000a00 */
[--C-:B------:R-:W-:Y:S01]  /*21a0*/  IADD3 R7, RZ, -R4, -R3.reuse ;  /* 0x80000004ff077210 */ /* 0x100fe20007ffe803 */
[----:B------:R-:W-:Y:S01]  /*21b0*/  UIMAD.WIDE.U32 UR4, UR39, -0x33333333, URZ ;  /* 0xcccccccd270478a5 */ /* 0x000fe2000f8e003f */
[----:B------:R-:W-:Y:S01]  /*21c0*/  LOP3.LUT R3, R8, 0x40, R3, 0xe2, !PT ;  /* 0x0000004008037812 */ /* 0x000fe200078ee203 */
[----:B------:R-:W-:Y:S01]  /*21d0*/  IMAD.SHL.U32 R8, R18, 0x2, RZ ;  /* 0x0000000212087824 */ /* 0x000fe200078e00ff */
[----:B------:R-:W-:Y:S01]  /*21e0*/  USEL UR6, URZ, 0x1, !UP0 ;  /* 0x000000013f067887 */ /* 0x000fe2000c000000 */
[----:B------:R-:W-:Y:S01]  /*21f0*/  IMAD R0, R0, -0x40, R7 ;  /* 0xffffffc000007824 */ /* 0x000fe200078e0207 */
[----:B------:R-:W-:Y:S01]  /*2200*/  USHF.R.U32.HI UR4, URZ, 0x2, UR5 ;  /* 0x000000023f047899 */ /* 0x000fe20008011605 */
[----:B---3--:R-:W-:Y:S01]  /*2210*/  IMAD R10, R5, -0x2, R6 ;  /* 0xfffffffe050a7824 */ /* 0x008fe200078e0206 */
[C---:B------:R-:W-:Y:S01]  /*2220*/  ISETP.GE.AND P0, PT, R11.reuse, R6, PT ;  /* 0x000000060b00720c */ /* 0x040fe20003f06270 */
[C---:B------:R-:W-:Y:S01]  /*2230*/  IMAD.SHL.U32 R5, R98.reuse, 0x100, RZ ;  /* 0x0000010062057824 */ /* 0x040fe200078e00ff */
[----:B------:R-:W-:Y:S01]  /*2240*/  LOP3.LUT R8, R11, 0x6, R8, 0xf8, !PT ;  /* 0x000000060b087812 */ /* 0x000fe200078ef808 */
[----:B------:R-:W-:Y:S01]  /*2250*/  IMAD R6, R15, UR8, RZ ;  /* 0x000000080f067c24 */ /* 0x000fe2000f8e02ff */
[----:B------:R-:W-:Y:S01]  /*2260*/  ULOP3.LUT UR38, UR38, UR6, URZ, 0x3c, !UPT ;  /* 0x0000000626267292 */ /* 0x000fe2000f8e3c3f */
[----:B------:R-:W-:Y:S01]  /*2270*/  IMAD.WIDE R98, R98, 0x100, RZ ;  /* 0x0000010062627825 */ /* 0x000fe200078e02ff */
[----:B------:R-:W-:Y:S01]  /*2280*/  ISETP.GE.OR P0, PT, R5, UR7, P0 ;  /* 0x0000000705007c0c */ /* 0x000fe20008706670 */
[----:B------:R-:W-:Y:S01]  /*2290*/  UIMAD UR39, UR4, -0x5, UR39 ;  /* 0xfffffffb042778a4 */ /* 0x000fe2000f8e0227 */
[----:B------:R-:W-:Y:S01]  /*22a0*/  SHF.R.S32.HI R9, RZ, 0x1f, R8 ;  /* 0x0000001fff097819 */ /* 0x000fe20000011408 */
[----:B------:R-:W-:Y:S01]  /*22b0*/  IMAD R13, R23, UR9, R6 ;  /* 0x00000009170d7c24 */ /* 0x000fe2000f8e0206 */
[----:B------:R-:W-:Y:S01]  /*22c0*/  LOP3.LUT R113, R98, R3, R4, 0xfe, !PT ;  /* 0x0000000362717212 */ /* 0x000fe200078efe04 */
[----:B------:R-:W-:Y:S01]  /*22d0*/  @UP1 ULOP3.LUT UR38, UR38, 0x1, UR4, 0x78, !UPT ;  /* 0x0000000126261892 */ /* 0x000fe2000f8e7804 */
[----:B------:R-:W-:Y:S01]  /*22e0*/  IADD3 R3, -R5, UR7, R0 ;  /* 0x0000000705037c10 */ /* 0x000fe2000fffe100 */
[----:B------:R-:W-:-:S04]  /*22f0*/  IMAD.WIDE.U32 R6, R23, UR8, R8 ;  /* 0x0000000817067c25 */ /* 0x000fc8000f8e0008 */
[----:B------:R-:W-:Y:S02]  /*2300*/  IMAD.IADD R7, R7, 0x1, R13 ;  /* 0x0000000107077824 */ /* 0x000fe400078e020d */
[----:B------:R-:W-:Y:S02]  /*2310*/  IMAD.IADD R4, R10, 0x1, -R11 ;  /* 0x000000010a047824 */ /* 0x000fe400078e0a0b */
[----:B------:R-:W-:Y:S01]  /*2320*/  IMAD.MOV.U32 R0, RZ, RZ, -0x1 ;  /* 0xffffffffff007424 */ /* 0x000fe200078e00ff */
[----:B------:R-:W-:Y:S06]  /*2330*/  @P0 BRA `(.L_x_34) ;  /* 0x0000004800f40947 */ /* 0x000fec0003800000 */
[----:B------:R-:W0:Y:S01]  /*2340*/  LDC.64 R10, c[0x0][0x5c8] ;  /* 0x00017200ff0a7b82 */ /* 0x000e220000000a00 */
[----:B-----5:R-:W-:Y:S01]  /*2350*/  FSETP.NEU.AND P1, PT, R89, RZ, PT ;  /* 0x000000ff5900720b */ /* 0x020fe20003f2d000 */
[----:B------:R-:W-:Y:S01]  /*2360*/  BSSY B0, `(.L_x_34) ;  /* 0x00004ba000007945 */ /* 0x000fe20003800000 */
[----:B------:R-:W-:-:S04]  /*2370*/  ISETP.GT.AND P5, PT, R4, RZ, PT ;  /* 0x000000ff0400720c */ /* 0x000fc80003fa4270 */
[----:B------:R-:W-:Y:S01]  /*2380*/  ISETP.GT.AND P0, PT, R3, RZ, P5 ;  /* 0x000000ff0300720c */ /* 0x000fe20002f04270 */
[-C--:B0-----:R-:W-:Y:S02]  /*2390*/  IMAD R12, R99, R10.reuse, RZ ;  /* 0x0000000a630c7224 */ /* 0x081fe400078e02ff */
[----:B------:R-:W-:-:S04]  /*23a0*/  IMAD.WIDE.U32 R104, R113, R10, R6 ;  /* 0x0000000a71687225 */ /* 0x000fc800078e0006 */
[----:B------:R-:W-:-:S04]  /*23b0*/  IMAD R5, R113, R11, R12 ;  /* 0x0000000b71057224 */ /* 0x000fc800078e020c */
[----:B------:R-:W-:Y:S01]  /*23c0*/  IMAD.IADD R107, R105, 0x1, R5 ;  /* 0x00000001696b7824 */ /* 0x000fe200078e0205 */
[----:B------:R-:W-:Y:S06]  /*23d0*/  @!P1 BRA `(.L_x_35) ;  /* 0x00000034000c9947 */ /* 0x000fec0003800000 */
[----:B------:R-:W0:Y:S01]  /*23e0*/  LDC.64 R20, c[0x0][0x5b8] ;  /* 0x00016e00ff147b82 */ /* 0x000e220000000a00 */
[----:B------:R-:W-:-:S07]  /*23f0*/  ULDC.64 UR4, c[0x0][0x5c0] ;  /* 0x0001700000047ab9 */ /* 0x000fce0000000a00 */
[----:B------:R-:W1:Y:S08]  /*2400*/  LDC.64 R96, c[0x0][0x5b0] ;  /* 0x00016c00ff607b82 */ /* 0x000e700000000a00 */
[----:B------:R-:W2:Y:S01]  /*2410*/  LDC.64 R12, c[0x0][0x5a8] ;  /* 0x00016a00ff0c7b82 */ /* 0x000ea20000000a00 */
[-C--:B0-----:R-:W-:Y:S02]  /*2420*/  IMAD R6, R15, R20.reuse, RZ ;  /* 0x000000140f067224 */ /* 0x081fe400078e02ff */
[----:B------:R-:W-:-:S04]  /*2430*/  IMAD.WIDE.U32 R94, R23, R20, R8 ;  /* 0x00000014175e7225 */ /* 0x000fc800078e0008 */
[----:B------:R-:W-:Y:S02]  /*2440*/  IMAD R111, R23, R21, R6 ;  /* 0x00000015176f7224 */ /* 0x000fe400078e0206 */
[-C--:B-1----:R-:W-:Y:S02]  /*2450*/  IMAD R6, R99, R96.reuse, RZ ;  /* 0x0000006063067224 */ /* 0x082fe400078e02ff */
[----:B------:R-:W-:Y:S02]  /*2460*/  IMAD.IADD R93, R95, 0x1, R111 ;  /* 0x000000015f5d7824 */ /* 0x000fe400078e026f */
[----:B------:R-:W-:Y:S02]  /*2470*/  IMAD.MOV.U32 R92, RZ, RZ, R94 ;  /* 0x000000ffff5c7224 */ /* 0x000fe400078e005e */
[C---:B------:R-:W-:Y:S02]  /*2480*/  IMAD R21, R113.reuse, R97, R6 ;  /* 0x0000006171157224 */ /* 0x040fe400078e0206 */
[----:B------:R-:W-:-:S04]  /*2490*/  IMAD.WIDE.U32 R6, R113, R96, R92 ;  /* 0x0000006071067225 */ /* 0x000fc800078e005c */
[----:B------:R-:W-:Y:S01]  /*24a0*/  IMAD.IADD R5, R7, 0x1, R21 ;  /* 0x0000000107057824 */ /* 0x000fe200078e0215 */
[----:B--2---:R-:W-:-:S04]  /*24b0*/  LEA R90, P1, R6, R12, 0x1 ;  /* 0x0000000c065a7211 */ /* 0x004fc800078208ff */
[----:B------:R-:W-:-:S05]  /*24c0*/  LEA.HI.X R91, R6, R13, R5, 0x1, P1 ;  /* 0x0000000d065b7211 */ /* 0x000fca00008f0c05 */
[----:B------:R-:W2:Y:S01]  /*24d0*/  @P0 LDG.E.LTC128B.U16 R5, desc[UR36][R90.64] ;  /* 0x000000245a050981 */ /* 0x000ea2000c1e1520 */
[----:B------:R-:W-:Y:S01]  /*24e0*/  ISETP.GT.AND P3, PT, R4, 0x1, PT ;  /* 0x000000010400780c */ /* 0x000fe20003f64270 */
[----:B------:R-:W-:Y:S01]  /*24f0*/  IMAD.WIDE.U32 R6, R113, R96, R8 ;  /* 0x0000006071067225 */ /* 0x000fe200078e0008 */
[----:B------:R-:W-:Y:S03]  /*2500*/  BSSY B1, `(.L_x_36) ;  /* 0x0000013000017945 */ /* 0x000fe60003800000 */
[----:B------:R-:W-:Y:S02]  /*2510*/  IMAD.IADD R7, R21, 0x1, R7 ;  /* 0x0000000115077824 */ /* 0x000fe400078e0207 */
[----:B------:R-:W-:-:S04]  /*2520*/  IMAD.WIDE.U32 R100, R23, R20, R6 ;  /* 0x0000001417647225 */ /* 0x000fc800078e0006 */
[----:B------:R-:W-:Y:S01]  /*2530*/  IMAD.IADD R7, R111, 0x1, R101 ;  /* 0x000000016f077824 */ /* 0x000fe200078e0265 */
[----:B------:R-:W-:Y:S02]  /*2540*/  LEA R6, P2, R100, R12, 0x1 ;  /* 0x0000000c64067211 */ /* 0x000fe400078408ff */
[----:B------:R-:W-:Y:S02]  /*2550*/  SHF.L.U64.HI R101, R96, 0x3, R97 ;  /* 0x0000000360657819 */ /* 0x000fe40000010261 */
[----:B------:R-:W-:Y:S01]  /*2560*/  LEA.HI.X R7, R100, R13, R7, 0x1, P2 ;  /* 0x0000000d64077211 */ /* 0x000fe200010f0c07 */
[----:B------:R-:W-:Y:S02]  /*2570*/  IMAD.SHL.U32 R100, R96, 0x8, RZ ;  /* 0x0000000860647824 */ /* 0x000fe400078e00ff */
[----:B--2---:R-:W-:-:S05]  /*2580*/  HADD2.F32 R14, -RZ, R5.H0_H0 ;  /* 0x20000005ff0e7230 */ /* 0x004fca0000004100 */
[----:B------:R-:W-:Y:S01]  /*2590*/  FMUL R15, R14, R89 ;  /* 0x000000590e0f7220 */ /* 0x000fe20000400000 */
[----:B------:R-:W-:-:S03]  /*25a0*/  LEA R14, P1, R104, UR4, 0x1 ;  /* 0x00000004680e7c11 */ /* 0x000fc6000f8208ff */
[----:B------:R-:W-:Y:S01]  /*25b0*/  FFMA R56, R56, R88, R15 ;  /* 0x0000005838387223 */ /* 0x000fe2000000000f */
[----:B------:R-:W-:Y:S02]  /*25c0*/  LEA.HI.X R15, R104, UR5, R107, 0x1, P1 ;  /* 0x00000005680f7c11 */ /* 0x000fe400088f0c6b */
[----:B------:R-:W-:Y:S02]  /*25d0*/  ISETP.GT.AND P1, PT, R3, RZ, P3 ;  /* 0x000000ff0300720c */ /* 0x000fe40001f24270 */
[----:B------:R-:W-:Y:S02]  /*25e0*/  F2FP.F16.F32.PACK_AB R56, RZ, R56 ;  /* 0x00000038ff38723e */ /* 0x000fe400000000ff */
[----:B------:R-:W-:-:S03]  /*25f0*/  P2R R107, PR, RZ, 0x8 ;  /* 0x00000008ff6b7803 */ /* 0x000fc60000000000 */
[----:B------:R0:W-:Y:S06]  /*2600*/  @P0 STG.E.U16 desc[UR36][R14.64], R56 ;  /* 0x000000380e000986 */ /* 0x0001ec000c101524 */
[----:B------:R-:W-:Y:S05]  /*2610*/  @!P1 BRA `(.L_x_37) ;  /* 0x0000000000049947 */ /* 0x000fea0003800000 */
[----:B------:R1:W5:Y:S02]  /*2620*/  LDG.E.LTC128B.U16 R5, desc[UR36][R6.64+0x2] ;  /* 0x0000022406057981 */ /* 0x000364000c1e1520 */
.L_x_37:
[----:B------:R-:W-:Y:S05]  /*2630*/  BSYNC B1 ;  /* 0x0000000000017941 */ /* 0x000fea0003800000 */
.L_x_36:
[----:B0----5:R-:W-:Y:S01]  /*2640*/  HADD2.F32 R56, -RZ, R5.H0_H0 ;  /* 0x20000005ff387230 */ /* 0x021fe20000004100 */
[----:B------:R-:W-:Y:S01]  /*2650*/  ISETP.GT.AND P0, PT, R3, 0x8, P5 ;  /* 0x000000080300780c */ /* 0x000fe20002f04270 */
[----:B------:R-:W-:-:S04]  /*2660*/  IMAD.WIDE.U32 R104, R113, R96, R100 ;  /* 0x0000006071687225 */ /* 0x000fc800078e0064 */
[----:B------:R-:W-:Y:S01]  /*2670*/  FMUL R56, R56, R89 ;  /* 0x0000005938387220 */ /* 0x000fe20000400000 */
[----:B------:R-:W-:Y:S01]  /*2680*/  IMAD.IADD R105, R21, 0x1, R105 ;  /* 0x0000000115697824 */ /* 0x000fe200078e0269 */
[----:B------:R-:W-:Y:S02]  /*2690*/  IADD3 R21, P2, R94, R104, RZ ;  /* 0x000000685e157210 */ /* 0x000fe40007f5e0ff */
[----:B------:R-:W-:-:S03]  /*26a0*/  FFMA R56, R57, R88, R56 ;  /* 0x0000005839387223 */ /* 0x000fc60000000038 */
[----:B------:R-:W-:Y:S01]  /*26b0*/  IMAD.X R106, R105, 0x1, R93, P2 ;  /* 0x00000001696a7824 */ /* 0x000fe200010e065d */
[C---:B------:R-:W-:Y:S02]  /*26c0*/  LEA R90, P2, R21.reuse, R12, 0x1 ;  /* 0x0000000c155a7211 */ /* 0x040fe400078408ff */
[----:B------:R-:W-:Y:S02]  /*26d0*/  F2FP.F16.F32.PACK_AB R56, RZ, R56 ;  /* 0x00000038ff38723e */ /* 0x000fe400000000ff */
[--C-:B------:R-:W-:Y:S02]  /*26e0*/  LEA.HI.X R91, R21, R13, R106.reuse, 0x1, P2 ;  /* 0x0000000d155b7211 */ /* 0x100fe400010f0c6a */
[----:B------:R-:W-:Y:S02]  /*26f0*/  PRMT R57, R56, 0x7610, R57 ;  /* 0x0000761038397816 */ /* 0x000fe40000000039 */
[----:B------:R-:W-:-:S03]  /*2700*/  PRMT R106, R5, 0x7610, R106 ;  /* 0x00007610056a7816 */ /* 0x000fc6000000006a */
[----:B------:R0:W-:Y:S04]  /*2710*/  @P1 STG.E.U16 desc[UR36][R14.64+0x2], R57 ;  /* 0x000002390e001986 */ /* 0x0001e8000c101524 */
[----:B------:R2:W3:Y:S01]  /*2720*/  @P0 LDG.E.LTC128B.U16 R106, desc[UR36][R90.64] ;  /* 0x000000245a6a0981 */ /* 0x0004e2000c1e1520 */
[----:B------:R-:W-:Y:S01]  /*2730*/  IADD3 R104, P1, R8, R104, RZ ;  /* 0x0000006808687210 */ /* 0x000fe20007f3e0ff */
[----:B------:R-:W-:Y:S01]  /*2740*/  IMAD.SHL.U32 R109, R10, 0x10, RZ ;  /* 0x000000100a6d7824 */ /* 0x000fe200078e00ff */
[----:B------:R-:W-:Y:S03]  /*2750*/  BSSY B1, `(.L_x_38) ;  /* 0x0000011000017945 */ /* 0x000fe60003800000 */
[----:B------:R-:W-:-:S02]  /*2760*/  IMAD.X R105, R9, 0x1, R105, P1 ;  /* 0x0000000109697824 */ /* 0x000fc400008e0669 */
[----:B------:R-:W-:Y:S01]  /*2770*/  IMAD.WIDE.U32 R104, R23, R20, R104 ;  /* 0x0000001417687225 */ /* 0x000fe200078e0068 */
[----:B--2---:R-:W-:-:S03]  /*2780*/  IADD3 R90, P2, R109, R14, RZ ;  /* 0x0000000e6d5a7210 */ /* 0x004fc60007f5e0ff */
[----:B------:R-:W-:Y:S01]  /*2790*/  IMAD.IADD R21, R111, 0x1, R105 ;  /* 0x000000016f157824 */ /* 0x000fe200078e0269 */
[----:B------:R-:W-:-:S05]  /*27a0*/  SHF.L.U64.HI R105, R10, 0x4, R11 ;  /* 0x000000040a697819 */ /* 0x000fca000001020b */
[----:B------:R-:W-:Y:S02]  /*27b0*/  IMAD.X R91, R105, 0x1, R15, P2 ;  /* 0x00000001695b7824 */ /* 0x000fe400010e060f */
[----:B---3--:R-:W-:-:S05]  /*27c0*/  HADD2.F32 R56, -RZ, R106.H0_H0 ;  /* 0x2000006aff387230 */ /* 0x008fca0000004100 */
[----:B------:R-:W-:Y:S01]  /*27d0*/  FMUL R5, R56, R89 ;  /* 0x0000005938057220 */ /* 0x000fe20000400000 */
[----:B------:R-:W-:-:S03]  /*27e0*/  LEA R56, P1, R104, R12, 0x1 ;  /* 0x0000000c68387211 */ /* 0x000fc600078208ff */
[----:B------:R-:W-:Y:S01]  /*27f0*/  FFMA R5, R58, R88, R5 ;  /* 0x000000583a057223 */ /* 0x000fe20000000005 */
[----:B0-----:R-:W-:Y:S02]  /*2800*/  LEA.HI.X R57, R104, R13, R21, 0x1, P1 ;  /* 0x0000000d68397211 */ /* 0x001fe400008f0c15 */
[----:B------:R-:W-:Y:S02]  /*2810*/  ISETP.GT.AND P1, PT, R3, 0x8, P3 ;  /* 0x000000080300780c */ /* 0x000fe40001f24270 */
[----:B------:R-:W-:-:S05]  /*2820*/  F2FP.F16.F32.PACK_AB R5, RZ, R5 ;  /* 0x00000005ff05723e */ /* 0x000fca00000000ff */
[----:B------:R0:W-:Y:S06]  /*2830*/  @P0 STG.E.U16 desc[UR36][R90.64], R5 ;  /* 0x000000055a000986 */ /* 0x0001ec000c101524 */
[----:B------:R-:W-:Y:S05]  /*2840*/  @!P1 BRA `(.L_x_39) ;  /* 0x0000000000049947 */ /* 0x000fea0003800000 */
[----:B------:R2:W5:Y:S02]  /*2850*/  LDG.E.LTC128B.U16 R106, desc[UR36][R56.64+0x2] ;  /* 0x00000224386a7981 */ /* 0x000564000c1e1520 */
.L_x_39:
[----:B------:R-:W-:Y:S05]  /*2860*/  BSYNC B1 ;  /* 0x0000000000017941 */ /* 0x000fea0003800000 */
.L_x_38:
[----:B-----5:R-:W-:Y:S01]  /*2870*/  HADD2.F32 R58, -RZ, R106.H0_H0 ;  /* 0x2000006aff3a7230 */ /* 0x020fe20000004100 */
[C---:B------:R-:W-:Y:S01]  /*2880*/  SHF.L.U64.HI R21, R10.reuse, 0x8, R11 ;  /* 0x000000080a157819 */ /* 0x040fe2000001020b */
[----:B0-----:R-:W-:Y:S01]  /*2890*/  IMAD.SHL.U32 R5, R10, 0x100, RZ ;  /* 0x000001000a057824 */ /* 0x001fe200078e00ff */
[----:B------:R-:W-:Y:S01]  /*28a0*/  ISETP.GT.AND P3, PT, R4, 0x8, PT ;  /* 0x000000080400780c */ /* 0x000fe20003f64270 */
[----:B------:R-:W-:Y:S01]  /*28b0*/  BSSY B1, `(.L_x_40) ;  /* 0x000000e000017945 */ /* 0x000fe20003800000 */
[----:B------:R-:W-:Y:S02]  /*28c0*/  FMUL R58, R58, R89 ;  /* 0x000000593a3a7220 */ /* 0x000fe40000400000 */
[----:B------:R-:W-:Y:S02]  /*28d0*/  IADD3 R10, P0, P2, R5, R14, R109 ;  /* 0x0000000e050a7210 */ /* 0x000fe40007a1e06d */
[----:B------:R-:W-:Y:S01]  /*28e0*/  FFMA R58, R59, R88, R58 ;  /* 0x000000583b3a7223 */ /* 0x000fe2000000003a */
[----:B------:R-:W-:Y:S01]  /*28f0*/  IMAD.MOV.U32 R59, RZ, RZ, R91 ;  /* 0x000000ffff3b7224 */ /* 0x000fe200078e005b */
[----:B------:R-:W-:-:S02]  /*2900*/  IADD3.X R11, R21, R15, R105, P0, P2 ;  /* 0x0000000f150b7210 */ /* 0x000fc400007e4469 */
[----:B------:R-:W-:Y:S02]  /*2910*/  ISETP.GT.AND P0, PT, R3, RZ, P3 ;  /* 0x000000ff0300720c */ /* 0x000fe40001f04270 */
[----:B------:R-:W-:Y:S02]  /*2920*/  F2FP.F16.F32.PACK_AB R58, RZ, R58 ;  /* 0x0000003aff3a723e */ /* 0x000fe400000000ff */
[----:B------:R-:W-:Y:S02]  /*2930*/  P2R R108, PR, RZ, 0x8 ;  /* 0x00000008ff6c7803 */ /* 0x000fe40000000000 */
[----:B------:R-:W-:Y:S01]  /*2940*/  PRMT R104, R58, 0x7610, R104 ;  /* 0x000076103a687816 */ /* 0x000fe20000000068 */
[----:B------:R-:W-:-:S05]  /*2950*/  IMAD.MOV.U32 R58, RZ, RZ, R90 ;  /* 0x000000ffff3a7224 */ /* 0x000fca00078e005a */
[----:B------:R0:W-:Y:S01]  /*2960*/  @P1 STG.E.U16 desc[UR36][R58.64+0x2], R104 ;  /* 0x000002683a001986 */ /* 0x0001e2000c101524 */
[----:B------:R-:W-:Y:S05]  /*2970*/  @!P0 BRA `(.L_x_41) ;  /* 0x0000000000048947 */ /* 0x000fea0003800000 */
[----:B------:R3:W5:Y:S02]  /*2980*/  LDG.E.LTC128B.U16 R106, desc[UR36][R6.64+0x10] ;  /* 0x00001024066a7981 */ /* 0x000764000c1e1520 */
.L_x_41:
[----:B------:R-:W-:Y:S05]  /*2990*/  BSYNC B1 ;  /* 0x0000000000017941 */ /* 0x000fea0003800000 */
.L_x_40:
[----:B0----5:R-:W-:Y:S01]  /*29a0*/  HADD2.F32 R104, -RZ, R106.H0_H0 ;  /* 0x2000006aff687230 */ /* 0x021fe20000004100 */
[----:B------:R-:W-:Y:S01]  /*29b0*/  ISETP.GT.AND P1, PT, R4, 0x9, PT ;  /* 0x000000090400780c */ /* 0x000fe20003f24270 */
[----:B------:R-:W-:Y:S03]  /*29c0*/  BSSY B1, `(.L_x_42) ;  /* 0x0000009000017945 */ /* 0x000fe60003800000 */
[----:B------:R-:W-:Y:S01]  /*29d0*/  FMUL R105, R104, R89 ;  /* 0x0000005968697220 */ /* 0x000fe20000400000 */
[----:B------:R-:W-:-:S03]  /*29e0*/  P2R R104, PR, RZ, 0x2 ;  /* 0x00000002ff687803 */ /* 0x000fc60000000000 */
[----:B------:R-:W-:-:S05]  /*29f0*/  FFMA R105, R60, R88, R105 ;  /* 0x000000583c697223 */ /* 0x000fca0000000069 */
[----:B------:R-:W-:-:S05]  /*2a00*/  F2FP.F16.F32.PACK_AB R105, RZ, R105 ;  /* 0x00000069ff69723e */ /* 0x000fca00000000ff */
[----:B------:R0:W-:Y:S01]  /*2a10*/  @P0 STG.E.U16 desc[UR36][R14.64+0x10], R105 ;  /* 0x000010690e000986 */ /* 0x0001e2000c101524 */
[----:B------:R-:W-:-:S13]  /*2a20*/  ISETP.GT.AND P0, PT, R3, RZ, P1 ;  /* 0x000000ff0300720c */ /* 0x000fda0000f04270 */
[----:B0-----:R-:W-:Y:S05]  /*2a30*/  @!P0 BRA `(.L_x_43) ;  /* 0x0000000000048947 */ /* 0x001fea0003800000 */
[----:B------:R0:W5:Y:S02]  /*2a40*/  LDG.E.LTC128B.U16 R106, desc[UR36][R6.64+0x12] ;  /* 0x00001224066a7981 */ /* 0x000164000c1e1520 */
.L_x_43:
[----:B------:R-:W-:Y:S05]  /*2a50*/  BSYNC B1 ;  /* 0x0000000000017941 */ /* 0x000fea0003800000 */
.L_x_42:
[----:B-----5:R-:W-:Y:S01]  /*2a60*/  HADD2.F32 R60, -RZ, R106.H0_H0 ;  /* 0x2000006aff3c7230 */ /* 0x020fe20000004100 */
[----:B------:R-:W-:Y:S04]  /*2a70*/  BSSY B1, `(.L_x_44) ;  /* 0x0000008000017945 */ /* 0x000fe80003800000 */
[----:B------:R-:W-:-:S04]  /*2a80*/  FMUL R60, R60, R89 ;  /* 0x000000593c3c7220 */ /* 0x000fc80000400000 */
[----:B------:R-:W-:-:S05]  /*2a90*/  FFMA R60, R61, R88, R60 ;  /* 0x000000583d3c7223 */ /* 0x000fca000000003c */
[----:B------:R-:W-:-:S05]  /*2aa0*/  F2FP.F16.F32.PACK_AB R60, RZ, R60 ;  /* 0x0000003cff3c723e */ /* 0x000fca00000000ff */
[----:B------:R4:W-:Y:S01]  /*2ab0*/  @P0 STG.E.U16 desc[UR36][R14.64+0x12], R60 ;  /* 0x0000123c0e000986 */ /* 0x0009e2000c101524 */
[----:B------:R-:W-:-:S13]  /*2ac0*/  ISETP.GT.AND P0, PT, R3, 0x8, P3 ;  /* 0x000000080300780c */ /* 0x000fda0001f04270 */
[----:B----4-:R-:W-:Y:S05]  /*2ad0*/  @!P0 BRA `(.L_x_45) ;  /* 0x0000000000048947 */ /* 0x010fea0003800000 */
[----:B------:R4:W5:Y:S02]  /*2ae0*/  LDG.E.LTC128B.U16 R106, desc[UR36][R56.64+0x10] ;  /* 0x00001024386a7981 */ /* 0x000964000c1e1520 */
.L_x_45:
[----:B------:R-:W-:Y:S05]  /*2af0*/  BSYNC B1 ;  /* 0x0000000000017941 */ /* 0x000fea0003800000 */
.L_x_44:
[----:B-----5:R-:W-:Y:S01]  /*2b00*/  HADD2.F32 R60, -RZ, R106.H0_H0 ;  /* 0x2000006aff3c7230 */ /* 0x020fe20000004100 */
[----:B------:R-:W-:Y:S04]  /*2b10*/  BSSY B1, `(.L_x_46) ;  /* 0x000000a000017945 */ /* 0x000fe80003800000 */
[----:B------:R-:W-:-:S04]  /*2b20*/  FMUL R61, R60, R89 ;  /* 0x000000593c3d7220 */ /* 0x000fc80000400000 */
[----:B------:R-:W-:-:S05]  /*2b30*/  FFMA R61, R62, R88, R61 ;  /* 0x000000583e3d7223 */ /* 0x000fca000000003d */
[----:B------:R-:W-:-:S05]  /*2b40*/  F2FP.F16.F32.PACK_AB R61, RZ, R61 ;  /* 0x0000003dff3d723e */ /* 0x000fca00000000ff */
[----:B------:R0:W-:Y:S01]  /*2b50*/  @P0 STG.E.U16 desc[UR36][R58.64+0x10], R61 ;  /* 0x0000103d3a000986 */ /* 0x0001e2000c101524 */
[----:B------:R-:W-:-:S05]  /*2b60*/  IADD3 R113, P0, R113, 0x80, RZ ;  /* 0x0000008071717810 */ /* 0x000fca0007f1e0ff */
[----:B------:R-:W-:Y:S01]  /*2b70*/  IMAD.X R99, RZ, RZ, R99, P0 ;  /* 0x000000ffff637224 */ /* 0x000fe200000e0663 */
[----:B------:R-:W-:-:S13]  /*2b80*/  ISETP.GT.AND P0, PT, R3, 0x8, P1 ;  /* 0x000000080300780c */ /* 0x000fda0000f04270 */
[----:B0-----:R-:W-:Y:S05]  /*2b90*/  @!P0 BRA `(.L_x_47) ;  /* 0x0000000000048947 */ /* 0x001fea0003800000 */
[----:B------:R0:W5:Y:S02]  /*2ba0*/  LDG.E.LTC128B.U16 R106, desc[UR36][R56.64+0x12] ;  /* 0x00001224386a7981 */ /* 0x000164000c1e1520 */
.L_x_47:
[----:B------:R-:W-:Y:S05]  /*2bb0*/  BSYNC B1 ;  /* 0x0000000000017941 */ /* 0x000fea0003800000 */
.L_x_46:
[----:B-----5:R-:W-:Y:S01]  /*2bc0*/  HADD2.F32 R60, -RZ, R106.H0_H0 ;  /* 0x2000006aff3c7230 */ /* 0x020fe20000004100 */
[----:B------:R-:W-:Y:S01]  /*2bd0*/  ISETP.GT.AND P2, PT, R4, 0x10, PT ;  /* 0x000000100400780c */ /* 0x000fe20003f44270 */
[----:B------:R-:W-:Y:S01]  /*2be0*/  IMAD R62, R99, R96, RZ ;  /* 0x00000060633e7224 */ /* 0x000fe200078e02ff */
[----:B------:R-:W-:Y:S02]  /*2bf0*/  BSSY B1, `(.L_x_48) ;  /* 0x0000021000017945 */ /* 0x000fe40003800000 */
[----:B------:R-:W-:Y:S01]  /*2c00*/  FMUL R60, R60, R89 ;  /* 0x000000593c3c7220 */ /* 0x000fe20000400000 */
[----:B------:R-:W-:-:S03]  /*2c10*/  IMAD R95, R113, R97, R62 ;  /* 0x00000061715f7224 */ /* 0x000fc600078e023e */
[----:B------:R-:W-:Y:S01]  /*2c20*/  FFMA R60, R63, R88, R60 ;  /* 0x000000583f3c7223 */ /* 0x000fe2000000003c */
[----:B------:R-:W-:-:S04]  /*2c30*/  IMAD.WIDE.U32 R62, R113, R96, R8 ;  /* 0x00000060713e7225 */ /* 0x000fc800078e0008 */
[----:B------:R-:W-:Y:S01]  /*2c40*/  F2FP.F16.F32.PACK_AB R60, RZ, R60 ;  /* 0x0000003cff3c723e */ /* 0x000fe200000000ff */
[----:B------:R-:W-:-:S03]  /*2c50*/  IMAD.IADD R63, R95, 0x1, R63 ;  /* 0x000000015f3f7824 */ /* 0x000fc600078e023f */
[----:B------:R-:W-:Y:S01]  /*2c60*/  PRMT R99, R60, 0x7610, R99 ;  /* 0x000076103c637816 */ /* 0x000fe20000000063 */
[----:B------:R-:W-:-:S04]  /*2c70*/  IMAD.WIDE.U32 R60, R113, R96, R92 ;  /* 0x00000060713c7225 */ /* 0x000fc800078e005c */
[----:B------:R1:W-:Y:S01]  /*2c80*/  @P0 STG.E.U16 desc[UR36][R58.64+0x12], R99 ;  /* 0x000012633a000986 */ /* 0x0003e2000c101524 */
[----:B------:R-:W-:Y:S02]  /*2c90*/  IMAD.IADD R61, R61, 0x1, R95 ;  /* 0x000000013d3d7824 */ /* 0x000fe400078e025f */
[----:B------:R-:W-:-:S04]  /*2ca0*/  IMAD.WIDE.U32 R96, R113, R96, R100 ;  /* 0x0000006071607225 */ /* 0x000fc800078e0064 */
[----:B------:R-:W-:Y:S02]  /*2cb0*/  IMAD.IADD R97, R95, 0x1, R97 ;  /* 0x000000015f617824 */ /* 0x000fe400078e0261 */
[----:B-1----:R-:W-:Y:S01]  /*2cc0*/  IMAD.WIDE.U32 R98, R23, R20, R62 ;  /* 0x0000001417627225 */ /* 0x002fe200078e003e */
[----:B------:R-:W-:-:S04]  /*2cd0*/  LEA R62, P0, R60, R12, 0x1 ;  /* 0x0000000c3c3e7211 */ /* 0x000fc800078008ff */
[----:B------:R-:W-:Y:S01]  /*2ce0*/  LEA.HI.X R63, R60, R13, R61, 0x1, P0 ;  /* 0x0000000d3c3f7211 */ /* 0x000fe200000f0c3d */
[----:B------:R-:W-:Y:S01]  /*2cf0*/  IMAD.IADD R61, R111, 0x1, R99 ;  /* 0x000000016f3d7824 */ /* 0x000fe200078e0263 */
[----:B------:R-:W-:-:S04]  /*2d00*/  LEA R60, P0, R98, R12, 0x1 ;  /* 0x0000000c623c7211 */ /* 0x000fc800078008ff */
[----:B------:R-:W-:Y:S02]  /*2d10*/  LEA.HI.X R61, R98, R13, R61, 0x1, P0 ;  /* 0x0000000d623d7211 */ /* 0x000fe400000f0c3d */
[----:B------:R-:W-:-:S05]  /*2d20*/  IADD3 R94, P0, R94, R96, RZ ;  /* 0x000000605e5e7210 */ /* 0x000fca0007f1e0ff */
[----:B------:R-:W-:Y:S01]  /*2d30*/  IMAD.X R95, R97, 0x1, R93, P0 ;  /* 0x00000001615f7824 */ /* 0x000fe200000e065d */
[----:B------:R-:W-:-:S05]  /*2d40*/  IADD3 R92, P0, R8, R96, RZ ;  /* 0x00000060085c7210 */ /* 0x000fca0007f1e0ff */
[----:B------:R-:W-:Y:S01]  /*2d50*/  IMAD.X R93, R9, 0x1, R97, P0 ;  /* 0x00000001095d7824 */ /* 0x000fe200000e0661 */
[----:B------:R-:W-:Y:S01]  /*2d60*/  LEA R8, P0, R94, R12, 0x1 ;  /* 0x0000000c5e087211 */ /* 0x000fe200078008ff */
[----:B------:R-:W-:-:S03]  /*2d70*/  IMAD.WIDE.U32 R92, R23, R20, R92 ;  /* 0x00000014175c7225 */ /* 0x000fc600078e005c */
[----:B------:R-:W-:Y:S01]  /*2d80*/  LEA.HI.X R9, R94, R13, R95, 0x1, P0 ;  /* 0x0000000d5e097211 */ /* 0x000fe200000f0c5f */
[----:B------:R-:W-:Y:S01]  /*2d90*/  IMAD.IADD R20, R111, 0x1, R93 ;  /* 0x000000016f147824 */ /* 0x000fe200078e025d */
[----:B------:R-:W-:-:S04]  /*2da0*/  LEA R12, P0, R92, R12, 0x1 ;  /* 0x0000000c5c0c7211 */ /* 0x000fc800078008ff */
[----:B------:R-:W-:Y:S02]  /*2db0*/  LEA.HI.X R13, R92, R13, R20, 0x1, P0 ;  /* 0x0000000d5c0d7211 */ /* 0x000fe400000f0c14 */
[----:B------:R-:W-:Y:S02]  /*2dc0*/  ISETP.GT.AND P0, PT, R3, RZ, P2 ;  /* 0x000000ff0300720c */ /* 0x000fe40001704270 */
[----:B------:R-:W-:-:S11]  /*2dd0*/  P2R R92, PR, RZ, 0x4 ;  /* 0x00000004ff5c7803 */ /* 0x000fd60000000000 */
[----:B------:R-:W-:Y:S05]  /*2de0*/  @!P0 BRA `(.L_x_49) ;  /* 0x0000000000048947 */ /* 0x000fea0003800000 */
[----:B------:R1:W5:Y:S02]  /*2df0*/  LDG.E.LTC128B.U16 R106, desc[UR36][R6.64+0x20] ;  /* 0x00002024066a7981 */ /* 0x000364000c1e1520 */
.L_x_49:
[----:B------:R-:W-:Y:S05]  /*2e00*/  BSYNC B1 ;  /* 0x0000000000017941 */ /* 0x000fea0003800000 */
.L_x_48:
[----:B-----5:R-:W-:Y:S01]  /*2e10*/  HADD2.F32 R20, -RZ, R106.H0_H0 ;  /* 0x2000006aff147230 */ /* 0x020fe20000004100 */
        /* <DEDUP_REMOVED lines=10> */
.L_x_51:
[----:B------:R-:W-:Y:S05]  /*2ec0*/  BSYNC B1 ;  /* 0x0000000000017941 */ /* 0x000fea0003800000 */
.L_x_50:
[----:B-----5:R-:W-:Y:S01]  /*2ed0*/  HADD2.F32 R20, -RZ, R106.H0_H0 ;  /* 0x2000006aff147230 */ /* 0x020fe20000004100 */
[----:B------:R-:W-:Y:S04]  /*2ee0*/  BSSY B1, `(.L_x_52) ;  /* 0x0000008000017945 */ /* 0x000fe80003800000 */
[----:B------:R-:W-:-:S04]  /*2ef0*/  FMUL R20, R20, R89 ;  /* 0x0000005914147220 */ /* 0x000fc80000400000 */
[----:B------:R-:W-:-:S05]  /*2f00*/  FFMA R20, R65, R88, R20 ;  /* 0x0000005841147223 */ /* 0x000fca0000000014 */
[----:B------:R-:W-:-:S05]  /*2f10*/  F2FP.F16.F32.PACK_AB R20, RZ, R20 ;  /* 0x00000014ff14723e */ /* 0x000fca00000000ff */
[----:B------:R0:W-:Y:S01]  /*2f20*/  @P0 STG.E.U16 desc[UR36][R14.64+0x22], R20 ;  /* 0x000022140e000986 */ /* 0x0001e2000c101524 */
[----:B------:R-:W-:-:S13]  /*2f30*/  ISETP.GT.AND P0, PT, R3, 0x8, P2 ;  /* 0x000000080300780c */ /* 0x000fda0001704270 */
[----:B0-----:R-:W-:Y:S05]  /*2f40*/  @!P0 BRA `(.L_x_53) ;  /* 0x0000000000048947 */ /* 0x001fea0003800000 */
[----:B------:R0:W5:Y:S02]  /*2f50*/  LDG.E.LTC128B.U16 R106, desc[UR36][R56.64+0x20] ;  /* 0x00002024386a7981 */ /* 0x000164000c1e1520 */
.L_x_53:
[----:B------:R-:W-:Y:S05]  /*2f60*/  BSYNC B1 ;  /* 0x0000000000017941 */ /* 0x000fea0003800000 */
.L_x_52:
        /* <DEDUP_REMOVED lines=9> */
.L_x_55:
[----:B------:R-:W-:Y:S05]  /*3000*/  BSYNC B1 ;  /* 0x0000000000017941 */ /* 0x000fea0003800000 */
.L_x_54:
        /* <DEDUP_REMOVED lines=11> */
.L_x_57:
[----:B------:R-:W-:Y:S05]  /*30c0*/  BSYNC B1 ;  /* 0x0000000000017941 */ /* 0x000fea0003800000 */
.L_x_56:
[----:B-----5:R-:W-:Y:S01]  /*30d0*/  HADD2.F32 R20, -RZ, R106.H0_H0 ;  /* 0x2000006aff147230 */ /* 0x020fe20000004100 */
[----:B------:R-:W-:Y:S01]  /*30e0*/  ISETP.GT.AND P1, PT, R4, 0x19, PT ;  /* 0x000000190400780c */ /* 0x000fe20003f24270 */
[----:B------:R-:W-:Y:S03]  /*30f0*/  BSSY B1, `(.L_x_58) ;  /* 0x0000009000017945 */ /* 0x000fe60003800000 */
[----:B------:R-:W-:-:S04]  /*3100*/  FMUL R23, R20, R89 ;  /* 0x0000005914177220 */ /* 0x000fc80000400000 */
[----:B------:R-:W-:Y:S01]  /*3110*/  FFMA R23, R68, R88, R23 ;  /* 0x0000005844177223 */ /* 0x000fe20000000017 */
[----:B------:R-:W-:-:S04]  /*3120*/  P2R R68, PR, RZ, 0x2 ;  /* 0x00000002ff447803 */ /* 0x000fc80000000000 */
[----:B------:R-:W-:-:S05]  /*3130*/  F2FP.F16.F32.PACK_AB R23, RZ, R23 ;  /* 0x00000017ff17723e */ /* 0x000fca00000000ff */
[----:B------:R0:W-:Y:S01]  /*3140*/  @P0 STG.E.U16 desc[UR36][R14.64+0x30], R23 ;  /* 0x000030170e000986 */ /* 0x0001e2000c101524 */
[----:B------:R-:W-:-:S13]  /*3150*/  ISETP.GT.AND P0, PT, R3, RZ, P1 ;  /* 0x000000ff0300720c */ /* 0x000fda0000f04270 */
[----:B0-----:R-:W-:Y:S05]  /*3160*/  @!P0 BRA `(.L_x_59) ;  /* 0x0000000000048947 */ /* 0x001fea0003800000 */
[----:B------:R0:W5:Y:S02]  /*3170*/  LDG.E.LTC128B.U16 R106, desc[UR36][R6.64+0x32] ;  /* 0x00003224066a7981 */ /* 0x000164000c1e1520 */
.L_x_59:
[----:B------:R-:W-:Y:S05]  /*3180*/  BSYNC B1 ;  /* 0x0000000000017941 */ /* 0x000fea0003800000 */
.L_x_58:
        /* <DEDUP_REMOVED lines=9> */
.L_x_61:
[----:B------:R-:W-:Y:S05]  /*3220*/  BSYNC B1 ;  /* 0x0000000000017941 */ /* 0x000fea0003800000 */
.L_x_60:
        /* <DEDUP_REMOVED lines=9> */
.L_x_63:
[----:B------:R-:W-:Y:S05]  /*32c0*/  BSYNC B1 ;  /* 0x0000000000017941 */ /* 0x000fea0003800000 */
.L_x_62:
        /* <DEDUP_REMOVED lines=11> */
.L_x_65:
[----:B------:R-:W-:Y:S05]  /*3380*/  BSYNC B1 ;  /* 0x0000000000017941 */ /* 0x000fea0003800000 */
.L_x_64:
        /* <DEDUP_REMOVED lines=11> */
.L_x_67:
[----:B------:R-:W-:Y:S05]  /*3440*/  BSYNC B1 ;  /* 0x0000000000017941 */ /* 0x000fea0003800000 */
.L_x_66:
        /* <DEDUP_REMOVED lines=9> */
.L_x_69:
[----:B------:R-:W-:Y:S05]  /*34e0*/  BSYNC B1 ;  /* 0x0000000000017941 */ /* 0x000fea0003800000 */
.L_x_68:
        /* <DEDUP_REMOVED lines=9> */
.L_x_71:
[----:B------:R-:W-:Y:S05]  /*3580*/  BSYNC B1 ;  /* 0x0000000000017941 */ /* 0x000fea0003800000 */
.L_x_70:
        /* <DEDUP_REMOVED lines=11> */
.L_x_73:
[----:B------:R-:W-:Y:S05]  /*3640*/  BSYNC B1 ;  /* 0x0000000000017941 */ /* 0x000fea0003800000 */
.L_x_72:
        /* <DEDUP_REMOVED lines=11> */
.L_x_75:
[----:B------:R-:W-:Y:S05]  /*3700*/  BSYNC B1 ;  /* 0x0000000000017941 */ /* 0x000fea0003800000 */
.L_x_74:
        /* <DEDUP_REMOVED lines=9> */
.L_x_77:
[----:B------:R-:W-:Y:S05]  /*37a0*/  BSYNC B1 ;  /* 0x0000000000017941 */ /* 0x000fea0003800000 */
.L_x_76:
        /* <DEDUP_REMOVED lines=9> */
.L_x_79:
[----:B------:R-:W-:Y:S05]  /*3840*/  BSYNC B1 ;  /* 0x0000000000017941 */ /* 0x000fea0003800000 */
.L_x_78:
[----:B-----5:R-:W-:Y:S01]  /*3850*/  HADD2.F32 R20, -RZ, R106.H0_H0 ;  /* 0x2000006aff147230 */ /* 0x020fe20000004100 */
[----:B------:R-:W-:Y:S01]  /*3860*/  ISETP.GT.AND P6, PT, R4, 0x30, PT ;  /* 0x000000300400780c */ /* 0x000fe20003fc4270 */
[----:B------:R-:W-:Y:S03]  /*3870*/  BSSY B1, `(.L_x_80) ;  /* 0x0000008000017945 */ /* 0x000fe60003800000 */
[----:B------:R-:W-:-:S04]  /*3880*/  FMUL R20, R20, R89 ;  /* 0x0000005914147220 */ /* 0x000fc80000400000 */
[----:B------:R-:W-:-:S05]  /*3890*/  FFMA R20, R79, R88, R20 ;  /* 0x000000584f147223 */ /* 0x000fca0000000014 */
[----:B------:R-:W-:-:S05]  /*38a0*/  F2FP.F16.F32.PACK_AB R20, RZ, R20 ;  /* 0x00000014ff14723e */ /* 0x000fca00000000ff */
[----:B------:R0:W-:Y:S01]  /*38b0*/  @P0 STG.E.U16 desc[UR36][R58.64+0x52], R20 ;  /* 0x000052143a000986 */ /* 0x0001e2000c101524 */
[----:B------:R-:W-:-:S13]  /*38c0*/  ISETP.GT.AND P0, PT, R3, RZ, P6 ;  /* 0x000000ff0300720c */ /* 0x000fda0003704270 */
[----:B0-----:R-:W-:Y:S05]  /*38d0*/  @!P0 BRA `(.L_x_81) ;  /* 0x0000000000048947 */ /* 0x001fea0003800000 */
[----:B------:R0:W5:Y:S02]  /*38e0*/  LDG.E.LTC128B.U16 R106, desc[UR36][R6.64+0x60] ;  /* 0x00006024066a7981 */ /* 0x000164000c1e1520 */
.L_x_81:
[----:B------:R-:W-:Y:S05]  /*38f0*/  BSYNC B1 ;  /* 0x0000000000017941 */ /* 0x000fea0003800000 */
.L_x_80:
        /* <DEDUP_REMOVED lines=10> */
.L_x_83:
[----:B------:R-:W-:Y:S05]  /*39a0*/  BSYNC B1 ;  /* 0x0000000000017941 */ /* 0x000fea0003800000 */
.L_x_82:
        /* <DEDUP_REMOVED lines=9> */
.L_x_85:
[----:B------:R-:W-:Y:S05]  /*3a40*/  BSYNC B1 ;  /* 0x0000000000017941 */ /* 0x000fea0003800000 */
.L_x_84:
        /* <DEDUP_REMOVED lines=9> */
.L_x_87:
[----:B------:R-:W-:Y:S05]  /*3ae0*/  BSYNC B1 ;  /* 0x0000000000017941 */ /* 0x000fea0003800000 */
.L_x_86:
        /* <DEDUP_REMOVED lines=10> */
.L_x_89:
[----:B------:R-:W-:Y:S05]  /*3b90*/  BSYNC B1 ;  /* 0x0000000000017941 */ /* 0x000fea0003800000 */
.L_x_88:
[----:B-----5:R-:W-:Y:S01]  /*3ba0*/  HADD2.F32 R20, -RZ, R106.H0_H0 ;  /* 0x2000006aff147230 */ /* 0x020fe20000004100 */
[----:B------:R-:W-:Y:S04]  /*3bb0*/  BSSY B1, `(.L_x_90) ;  /* 0x000000f000017945 */ /* 0x000fe80003800000 */
[----:B------:R-:W-:-:S04]  /*3bc0*/  FMUL R23, R20, R89 ;  /* 0x0000005914177220 */ /* 0x000fc80000400000 */
[----:B------:R-:W-:-:S05]  /*3bd0*/  FFMA R23, R84, R88, R23 ;  /* 0x0000005854177223 */ /* 0x000fca0000000017 */
[----:B------:R-:W-:-:S05]  /*3be0*/  F2FP.F16.F32.PACK_AB R23, RZ, R23 ;  /* 0x00000017ff17723e */ /* 0x000fca00000000ff */
[----:B------:R0:W-:Y:S01]  /*3bf0*/  @P0 STG.E.U16 desc[UR36][R14.64+0x70], R23 ;  /* 0x000070170e000986 */ /* 0x0001e2000c101524 */
[----:B------:R-:W-:-:S05]  /*3c00*/  IADD3 R64, P0, R5, R90, RZ ;  /* 0x0000005a05407210 */ /* 0x000fca0007f1e0ff */
[----:B------:R-:W-:Y:S01]  /*3c10*/  IMAD.X R65, R21, 0x1, R91, P0 ;  /* 0x0000000115417824 */ /* 0x000fe200000e065b */
[----:B------:R-:W-:-:S05]  /*3c20*/  IADD3 R66, P0, R5, R90, RZ ;  /* 0x0000005a05427210 */ /* 0x000fca0007f1e0ff */
[----:B------:R-:W-:Y:S01]  /*3c30*/  IMAD.X R67, R21, 0x1, R91, P0 ;  /* 0x0000000115437824 */ /* 0x000fe200000e065b */
[----:B------:R-:W-:-:S05]  /*3c40*/  IADD3 R20, P0, R5, R14, RZ ;  /* 0x0000000e05147210 */ /* 0x000fca0007f1e0ff */
[----:B------:R-:W-:Y:S01]  /*3c50*/  IMAD.X R21, R21, 0x1, R15, P0 ;  /* 0x0000000115157824 */ /* 0x000fe200000e060f */
[----:B------:R-:W-:-:S04]  /*3c60*/  ISETP.GT.AND P0, PT, R4, 0x39, PT ;  /* 0x000000390400780c */ /* 0x000fc80003f04270 */
[----:B------:R-:W-:-:S13]  /*3c70*/  ISETP.GT.AND P3, PT, R3, RZ, P0 ;  /* 0x000000ff0300720c */ /* 0x000fda0000764270 */
[----:B0-----:R-:W-:Y:S05]  /*3c80*/  @!P3 BRA `(.L_x_91) ;  /* 0x000000000004b947 */ /* 0x001fea0003800000 */
[----:B------:R0:W5:Y:S02]  /*3c90*/  LDG.E.LTC128B.U16 R106, desc[UR36][R6.64+0x72] ;  /* 0x00007224066a7981 */ /* 0x000164000c1e1520 */
.L_x_91:
[----:B------:R-:W-:Y:S05]  /*3ca0*/  BSYNC B1 ;  /* 0x0000000000017941 */ /* 0x000fea0003800000 */
.L_x_90:
        /* <DEDUP_REMOVED lines=9> */
.L_x_93:
[----:B------:R-:W-:Y:S05]  /*3d40*/  BSYNC B1 ;  /* 0x0000000000017941 */ /* 0x000fea0003800000 */
.L_x_92:
        /* <DEDUP_REMOVED lines=9> */
.L_x_95:
[----:B------:R-:W-:Y:S05]  /*3de0*/  BSYNC B1 ;  /* 0x0000000000017941 */ /* 0x000fea0003800000 */
.L_x_94:
[----:B-----5:R-:W-:-:S05]  /*3df0*/  HADD2.F32 R4, -RZ, R106.H0_H0 ;  /* 0x2000006aff047230 */ /* 0x020fca0000004100 */
[----:B------:R-:W-:-:S04]  /*3e00*/  FMUL R4, R4, R89 ;  /* 0x0000005904047220 */ /* 0x000fc80000400000 */
[----:B------:R-:W-:-:S05]  /*3e10*/  FFMA R4, R87, R88, R4 ;  /* 0x0000005857047223 */ /* 0x000fca0000000004 */
[----:B------:R-:W-:-:S04]  /*3e20*/  F2FP.F16.F32.PACK_AB R4, RZ, R4 ;  /* 0x00000004ff04723e */ /* 0x000fc800000000ff */
[----:B-1-3--:R-:W-:-:S05]  /*3e30*/  PRMT R6, R4, 0x7610, R6 ;  /* 0x0000761004067816 */ /* 0x00afca0000000006 */
[----:B------:R1:W-:Y:S01]  /*3e40*/  @P3 STG.E.U16 desc[UR36][R58.64+0x72], R6 ;  /* 0x000072063a003986 */ /* 0x0003e2000c101524 */
[----:B------:R-:W-:-:S13]  /*3e50*/  ISETP.GT.AND P3, PT, R3, 0x80, P5 ;  /* 0x000000800300780c */ /* 0x000fda0002f64270 */
[----:B------:R-:W3:Y:S01]  /*3e60*/  @P3 LDG.E.LTC128B.U16 R106, desc[UR36][R62.64] ;  /* 0x000000243e6a3981 */ /* 0x000ee2000c1e1520 */
[----:B------:R-:W-:Y:S01]  /*3e70*/  BSSY B1, `(.L_x_96) ;  /* 0x000000a000017945 */ /* 0x000fe20003800000 */
[----:B---3--:R-:W-:-:S05]  /*3e80*/  HADD2.F32 R4, -RZ, R106.H0_H0 ;  /* 0x2000006aff047230 */ /* 0x008fca0000004100 */
[----:B------:R-:W-:-:S04]  /*3e90*/  FMUL R5, R4, R89 ;  /* 0x0000005904057220 */ /* 0x000fc80000400000 */
[----:B------:R-:W-:-:S05]  /*3ea0*/  FFMA R5, R24, R88, R5 ;  /* 0x0000005818057223 */ /* 0x000fca0000000005 */
[----:B------:R-:W-:-:S05]  /*3eb0*/  F2FP.F16.F32.PACK_AB R5, RZ, R5 ;  /* 0x00000005ff05723e */ /* 0x000fca00000000ff */
[----:B------:R1:W-:Y:S01]  /*3ec0*/  @P3 STG.E.U16 desc[UR36][R20.64], R5 ;  /* 0x0000000514003986 */ /* 0x0003e2000c101524 */
[----:B------:R-:W-:-:S04]  /*3ed0*/  ISETP.NE.AND P3, PT, R107, RZ, PT ;  /* 0x000000ff6b00720c */ /* 0x000fc80003f65270 */
[----:B------:R-:W-:-:S13]  /*3ee0*/  ISETP.GT.AND P3, PT, R3, 0x80, P3 ;  /* 0x000000800300780c */ /* 0x000fda0001f64270 */
[----:B-1----:R-:W-:Y:S05]  /*3ef0*/  @!P3 BRA `(.L_x_97) ;  /* 0x000000000004b947 */ /* 0x002fea0003800000 */
[----:B------:R1:W5:Y:S02]  /*3f00*/  LDG.E.LTC128B.U16 R106, desc[UR36][R60.64+0x2] ;  /* 0x000002243c6a7981 */ /* 0x000364000c1e1520 */
.L_x_97:
[----:B------:R-:W-:Y:S05]  /*3f10*/  BSYNC B1 ;  /* 0x0000000000017941 */ /* 0x000fea0003800000 */
.L_x_96:
[----:B-----5:R-:W-:Y:S01]  /*3f20*/  HADD2.F32 R4, -RZ, R106.H0_H0 ;  /* 0x2000006aff047230 */ /* 0x020fe20000004100 */
[----:B------:R-:W-:Y:S01]  /*3f30*/  ISETP.GT.AND P5, PT, R3, 0x88, P5 ;  /* 0x000000880300780c */ /* 0x000fe20002fa4270 */
[----:B------:R-:W-:Y:S01]  /*3f40*/  @P3 IMAD.MOV.U32 R5, RZ, RZ, R21 ;  /* 0x000000ffff053224 */ /* 0x000fe200078e0015 */
[----:B------:R-:W-:Y:S02]  /*3f50*/  BSSY B1, `(.L_x_98) ;  /* 0x0000009000017945 */ /* 0x000fe40003800000 */
[----:B------:R-:W-:-:S04]  /*3f60*/  FMUL R4, R4, R89 ;  /* 0x0000005904047220 */ /* 0x000fc80000400000 */
[----:B------:R-:W-:-:S05]  /*3f70*/  FFMA R4, R25, R88, R4 ;  /* 0x0000005819047223 */ /* 0x000fca0000000004 */
[----:B------:R-:W-:-:S04]  /*3f80*/  F2FP.F16.F32.PACK_AB R4, RZ, R4 ;  /* 0x00000004ff04723e */ /* 0x000fc800000000ff */
[----:B------:R-:W-:Y:S01]  /*3f90*/  PRMT R6, R4, 0x7610, R6 ;  /* 0x0000761004067816 */ /* 0x000fe20000000006 */
[----:B------:R-:W-:-:S05]  /*3fa0*/  @P3 IMAD.MOV.U32 R4, RZ, RZ, R20 ;  /* 0x000000ffff043224 */ /* 0x000fca00078e0014 */
[----:B------:R3:W-:Y:S01]  /*3fb0*/  @P3 STG.E.U16 desc[UR36][R4.64+0x2], R6 ;  /* 0x0000020604003986 */ /* 0x0007e2000c101524 */
[----:B------:R-:W-:Y:S05]  /*3fc0*/  @!P5 BRA `(.L_x_99) ;  /* 0x000000000004d947 */ /* 0x000fea0003800000 */
[----:B------:R0:W5:Y:S02]  /*3fd0*/  LDG.E.LTC128B.U16 R106, desc[UR36][R8.64] ;  /* 0x00000024086a7981 */ /* 0x000164000c1e1520 */
.L_x_99:
[----:B------:R-:W-:Y:S05]  /*3fe0*/  BSYNC B1 ;  /* 0x0000000000017941 */ /* 0x000fea0003800000 */
.L_x_98:
[----:B---3-5:R-:W-:Y:S01]  /*3ff0*/  HADD2.F32 R4, -RZ, R106.H0_H0 ;  /* 0x2000006aff047230 */ /* 0x028fe20000004100 */
[----:B------:R-:W-:Y:S01]  /*4000*/  ISETP.NE.AND P3, PT, R107, RZ, PT ;  /* 0x000000ff6b00720c */ /* 0x000fe20003f65270 */
[----:B------:R-:W-:Y:S03]  /*4010*/  BSSY B1, `(.L_x_100) ;  /* 0x0000008000017945 */ /* 0x000fe60003800000 */
[----:B------:R-:W-:Y:S01]  /*4020*/  FMUL R5, R4, R89 ;  /* 0x0000005904057220 */ /* 0x000fe20000400000 */
[----:B------:R-:W-:-:S03]  /*4030*/  ISETP.GT.AND P3, PT, R3, 0x88, P3 ;  /* 0x000000880300780c */ /* 0x000fc60001f64270 */
[----:B------:R-:W-:-:S05]  /*4040*/  FFMA R5, R26, R88, R5 ;  /* 0x000000581a057223 */ /* 0x000fca0000000005 */
[----:B------:R-:W-:-:S05]  /*4050*/  F2FP.F16.F32.PACK_AB R5, RZ, R5 ;  /* 0x00000005ff05723e */ /* 0x000fca00000000ff */
[----:B------:R3:W-:Y:S01]  /*4060*/  @P5 STG.E.U16 desc[UR36][R64.64], R5 ;  /* 0x0000000540005986 */ /* 0x0007e2000c101524 */
[----:B------:R-:W-:Y:S05]  /*4070*/  @!P3 BRA `(.L_x_101) ;  /* 0x000000000004b947 */ /* 0x000fea0003800000 */
[----:B------:R0:W5:Y:S02]  /*4080*/  LDG.E.LTC128B.U16 R106, desc[UR36][R12.64+0x2] ;  /* 0x000002240c6a7981 */ /* 0x000164000c1e1520 */
.L_x_101:
[----:B------:R-:W-:Y:S05]  /*4090*/  BSYNC B1 ;  /* 0x0000000000017941 */ /* 0x000fea0003800000 */
.L_x_100:
[----:B-----5:R-:W-:Y:S01]  /*40a0*/  HADD2.F32 R4, -RZ, R106.H0_H0 ;  /* 0x2000006aff047230 */ /* 0x020fe20000004100 */
[----:B------:R-:W-:Y:S01]  /*40b0*/  ISETP.NE.AND P5, PT, R108, RZ, PT ;  /* 0x000000ff6c00720c */ /* 0x000fe20003fa5270 */
[----:B------:R-:W-:Y:S03]  /*40c0*/  BSSY B1, `(.L_x_102) ;  /* 0x0000008000017945 */ /* 0x000fe60003800000 */
[----:B------:R-:W-:-:S04]  /*40d0*/  FMUL R4, R4, R89 ;  /* 0x0000005904047220 */ /* 0x000fc80000400000 */
[----:B------:R-:W-:-:S05]  /*40e0*/  FFMA R4, R27, R88, R4 ;  /* 0x000000581b047223 */ /* 0x000fca0000000004 */
[----:B------:R-:W-:-:S05]  /*40f0*/  F2FP.F16.F32.PACK_AB R4, RZ, R4 ;  /* 0x00000004ff04723e */ /* 0x000fca00000000ff */
[----:B------:R0:W-:Y:S01]  /*4100*/  @P3 STG.E.U16 desc[UR36][R66.64+0x2], R4 ;  /* 0x0000020442003986 */ /* 0x0001e2000c101524 */
[----:B------:R-:W-:-:S13]  /*4110*/  ISETP.GT.AND P3, PT, R3, 0x80, P5 ;  /* 0x000000800300780c */ /* 0x000fda0002f64270 */
[----:B0-----:R-:W-:Y:S05]  /*4120*/  @!P3 BRA `(.L_x_103) ;  /* 0x000000000004b947 */ /* 0x001fea0003800000 */
[----:B------:R0:W5:Y:S02]  /*4130*/  LDG.E.LTC128B.U16 R106, desc[UR36][R60.64+0x10] ;  /* 0x000010243c6a7981 */ /* 0x000164000c1e1520 */
.L_x_103:
[----:B------:R-:W-:Y:S05]  /*4140*/  BSYNC B1 ;  /* 0x0000000000017941 */ /* 0x000fea0003800000 */
.L_x_102:
[----:B-----5:R-:W-:Y:S01]  /*4150*/  HADD2.F32 R4, -RZ, R106.H0_H0 ;  /* 0x2000006aff047230 */ /* 0x020fe20000004100 */
[----:B------:R-:W-:Y:S01]  /*4160*/  ISETP.NE.AND P5, PT, R104, RZ, PT ;  /* 0x000000ff6800720c */ /* 0x000fe20003fa5270 */
[----:B------:R-:W-:Y:S03]  /*4170*/  BSSY B1, `(.L_x_104) ;  /* 0x000000b000017945 */ /* 0x000fe60003800000 */
[----:B---3--:R-:W-:Y:S01]  /*4180*/  FMUL R5, R4, R89 ;  /* 0x0000005904057220 */ /* 0x008fe20000400000 */
[----:B------:R-:W-:-:S03]  /*4190*/  @P3 IMAD.MOV.U32 R4, RZ, RZ, R20 ;  /* 0x000000ffff043224 */ /* 0x000fc600078e0014 */
[----:B------:R-:W-:-:S05]  /*41a0*/  FFMA R5, R28, R88, R5 ;  /* 0x000000581c057223 */ /* 0x000fca0000000005 */
[----:B------:R-:W-:-:S04]  /*41b0*/  F2FP.F16.F32.PACK_AB R5, RZ, R5 ;  /* 0x00000005ff05723e */ /* 0x000fc800000000ff */
[----:B------:R-:W-:Y:S01]  /*41c0*/  PRMT R6, R5, 0x7610, R6 ;  /* 0x0000761005067816 */ /* 0x000fe20000000006 */
[----:B------:R-:W-:-:S05]  /*41d0*/  @P3 IMAD.MOV.U32 R5, RZ, RZ, R21 ;  /* 0x000000ffff053224 */ /* 0x000fca00078e0015 */
[----:B------:R3:W-:Y:S01]  /*41e0*/  @P3 STG.E.U16 desc[UR36][R4.64+0x10], R6 ;  /* 0x0000100604003986 */ /* 0x0007e2000c101524 */
[----:B------:R-:W-:-:S13]  /*41f0*/  ISETP.GT.AND P3, PT, R3, 0x80, P5 ;  /* 0x000000800300780c */ /* 0x000fda0002f64270 */
[----:B---3--:R-:W-:Y:S05]  /*4200*/  @!P3 BRA `(.L_x_105) ;  /* 0x000000000004b947 */ /* 0x008fea0003800000 */
[----:B------:R3:W5:Y:S02]  /*4210*/  LDG.E.LTC128B.U16 R106, desc[UR36][R60.64+0x12] ;  /* 0x000012243c6a7981 */ /* 0x000764000c1e1520 */
.L_x_105:
[----:B------:R-:W-:Y:S05]  /*4220*/  BSYNC B1 ;  /* 0x0000000000017941 */ /* 0x000fea0003800000 */
.L_x_104:
[----:B-----5:R-:W-:Y:S01]  /*4230*/  HADD2.F32 R4, -RZ, R106.H0_H0 ;  /* 0x2000006aff047230 */ /* 0x020fe20000004100 */
[----:B------:R-:W-:Y:S01]  /*4240*/  BSSY B1, `(.L_x_106) ;  /* 0x000000c000017945 */ /* 0x000fe20003800000 */
[----:B------:R-:W-:-:S03]  /*4250*/  @P3 IMAD.MOV.U32 R5, RZ, RZ, R21 ;  /* 0x000000ffff053224 */ /* 0x000fc600078e0015 */
[----:B------:R-:W-:-:S04]  /*4260*/  FMUL R4, R4, R89 ;  /* 0x0000005904047220 */ /* 0x000fc80000400000 */
[----:B------:R-:W-:-:S05]  /*4270*/  FFMA R4, R29, R88, R4 ;  /* 0x000000581d047223 */ /* 0x000fca0000000004 */
[----:B------:R-:W-:-:S04]  /*4280*/  F2FP.F16.F32.PACK_AB R4, RZ, R4 ;  /* 0x00000004ff04723e */ /* 0x000fc800000000ff */
[----:B------:R-:W-:Y:S01]  /*4290*/  PRMT R6, R4, 0x7610, R6 ;  /* 0x0000761004067816 */ /* 0x000fe20000000006 */
[----:B------:R-:W-:-:S05]  /*42a0*/  @P3 IMAD.MOV.U32 R4, RZ, RZ, R20 ;  /* 0x000000ffff043224 */ /* 0x000fca00078e0014 */
[----:B------:R0:W-:Y:S01]  /*42b0*/  @P3 STG.E.U16 desc[UR36][R4.64+0x12], R6 ;  /* 0x0000120604003986 */ /* 0x0001e2000c101524 */
[----:B------:R-:W-:-:S04]  /*42c0*/  ISETP.NE.AND P3, PT, R108, RZ, PT ;  /* 0x000000ff6c00720c */ /* 0x000fc80003f65270 */
[----:B------:R-:W-:-:S13]  /*42d0*/  ISETP.GT.AND P3, PT, R3, 0x88, P3 ;  /* 0x000000880300780c */ /* 0x000fda0001f64270 */
[----:B0-----:R-:W-:Y:S05]  /*42e0*/  @!P3 BRA `(.L_x_107) ;  /* 0x000000000004b947 */ /* 0x001fea0003800000 */
[----:B------:R0:W5:Y:S02]  /*42f0*/  LDG.E.LTC128B.U16 R106, desc[UR36][R12.64+0x10] ;  /* 0x000010240c6a7981 */ /* 0x000164000c1e1520 */
.L_x_107:
[----:B------:R-:W-:Y:S05]  /*4300*/  BSYNC B1 ;  /* 0x0000000000017941 */ /* 0x000fea0003800000 */
.L_x_106:
        /* <DEDUP_REMOVED lines=9> */
.L_x_109:
[----:B------:R-:W-:Y:S05]  /*43a0*/  BSYNC B1 ;  /* 0x0000000000017941 */ /* 0x000fea0003800000 */
.L_x_108:
[----:B-----5:R-:W-:Y:S01]  /*43b0*/  HADD2.F32 R4, -RZ, R106.H0_H0 ;  /* 0x2000006aff047230 */ /* 0x020fe20000004100 */
[----:B------:R-:W-:Y:S01]  /*43c0*/  ISETP.NE.AND P5, PT, R92, RZ, PT ;  /* 0x000000ff5c00720c */ /* 0x000fe20003fa5270 */
        /* <DEDUP_REMOVED lines=8> */
[----:B------:R-:W-:-:S13]  /*4450*/  ISETP.GT.AND P3, PT, R3, 0x80, P5 ;  /* 0x000000800300780c */ /* 0x000fda0002f64270 */
[----:B0-----:R-:W-:Y:S05]  /*4460*/  @!P3 BRA `(.L_x_111) ;  /* 0x000000000004b947 */ /* 0x001fea0003800000 */
[----:B------:R0:W5:Y:S02]  /*4470*/  LDG.E.LTC128B.U16 R106, desc[UR36][R60.64+0x20] ;  /* 0x000020243c6a7981 */ /* 0x000164000c1e1520 */
.L_x_111:
[----:B------:R-:W-:Y:S05]  /*4480*/  BSYNC B1 ;  /* 0x0000000000017941 */ /* 0x000fea0003800000 */
.L_x_110:
[----:B-----5:R-:W-:Y:S01]  /*4490*/  HADD2.F32 R4, -RZ, R106.H0_H0 ;  /* 0x2000006aff047230 */ /* 0x020fe20000004100 */
[----:B------:R-:W-:Y:S01]  /*44a0*/  ISETP.NE.AND P5, PT, R93, RZ, PT ;  /* 0x000000ff5d00720c */ /* 0x000fe20003fa5270 */
[----:B------:R-:W-:Y:S03]  /*44b0*/  BSSY B1, `(.L_x_112) ;  /* 0x000000b000017945 */ /* 0x000fe60003800000 */
[----:B------:R-:W-:Y:S01]  /*44c0*/  FMUL R5, R4, R89 ;  /* 0x0000005904057220 */ /* 0x000fe20000400000 */
[----:B------:R-:W-:-:S03]  /*44d0*/  @P3 IMAD.MOV.U32 R4, RZ, RZ, R20 ;  /* 0x000000ffff043224 */ /* 0x000fc600078e0014 */
        /* <DEDUP_REMOVED lines=8> */
.L_x_113:
[----:B------:R-:W-:Y:S05]  /*4560*/  BSYNC B1 ;  /* 0x0000000000017941 */ /* 0x000fea0003800000 */
.L_x_112:
        /* <DEDUP_REMOVED lines=13> */
.L_x_115:
[----:B------:R-:W-:Y:S05]  /*4640*/  BSYNC B1 ;  /* 0x0000000000017941 */ /* 0x000fea0003800000 */
.L_x_114:
[----:B-----5:R-:W-:Y:S01]  /*4650*/  HADD2.F32 R4, -RZ, R106.H0_H0 ;  /* 0x2000006aff047230 */ /* 0x020fe20000004100 */
[----:B------:R-:W-:Y:S04]  /*4660*/  BSSY B1, `(.L_x_116) ;  /* 0x000000b000017945 */ /* 0x000fe80003800000 */
        /* <DEDUP_REMOVED lines=10> */
.L_x_117:
[----:B------:R-:W-:Y:S05]  /*4710*/  BSYNC B1 ;  /* 0x0000000000017941 */ /* 0x000fea0003800000 */
.L_x_116:
        /* <DEDUP_REMOVED lines=13> */
.L_x_119:
[----:B------:R-:W-:Y:S05]  /*47f0*/  BSYNC B1 ;  /* 0x0000000000017941 */ /* 0x000fea0003800000 */
.L_x_118:
        /* <DEDUP_REMOVED lines=13> */
.L_x_121:
[----:B------:R-:W-:Y:S05]  /*48d0*/  BSYNC B1 ;  /* 0x0000000000017941 */ /* 0x000fea0003800000 */
.L_x_120:
        /* <DEDUP_REMOVED lines=13> */
.L_x_123:
[----:B------:R-:W-:Y:S05]  /*49b0*/  BSYNC B1 ;  /* 0x0000000000017941 */ /* 0x000fea0003800000 */
.L_x_122:
        /* <DEDUP_REMOVED lines=12> */
.L_x_125:
[----:B------:R-:W-:Y:S05]  /*4a80*/  BSYNC B1 ;  /* 0x0000000000017941 */ /* 0x000fea0003800000 */
.L_x_124:
        /* <DEDUP_REMOVED lines=13> */
.L_x_127:
[----:B------:R-:W-:Y:S05]  /*4b60*/  BSYNC B1 ;  /* 0x0000000000017941 */ /* 0x000fea0003800000 */
.L_x_126:
        /* <DEDUP_REMOVED lines=13> */
.L_x_129:
[----:B------:R-:W-:Y:S05]  /*4c40*/  BSYNC B1 ;  /* 0x0000000000017941 */ /* 0x000fea0003800000 */
.L_x_128:
        /* <DEDUP_REMOVED lines=13> */
.L_x_131:
[----:B------:R-:W-:Y:S05]  /*4d20*/  BSYNC B1 ;  /* 0x0000000000017941 */ /* 0x000fea0003800000 */
.L_x_130:
        /* <DEDUP_REMOVED lines=12> */
.L_x_133:
[----:B------:R-:W-:Y:S05]  /*4df0*/  BSYNC B1 ;  /* 0x0000000000017941 */ /* 0x000fea0003800000 */
.L_x_132:
        /* <DEDUP_REMOVED lines=13> */
.L_x_135:
[----:B------:R-:W-:Y:S05]  /*4ed0*/  BSYNC B1 ;  /* 0x0000000000017941 */ /* 0x000fea0003800000 */
.L_x_134:
        /* <DEDUP_REMOVED lines=12> */
.L_x_137:
[----:B------:R-:W-:Y:S05]  /*4fa0*/  BSYNC B1 ;  /* 0x0000000000017941 */ /* 0x000fea0003800000 */
.L_x_136:
        /* <DEDUP_REMOVED lines=12> */
.L_x_139:
[----:B------:R-:W-:Y:S05]  /*5070*/  BSYNC B1 ;  /* 0x0000000000017941 */ /* 0x000fea0003800000 */
.L_x_138:
        /* <DEDUP_REMOVED lines=12> */
.L_x_141:
[----:B------:R-:W-:Y:S05]  /*5140*/  BSYNC B1 ;  /* 0x0000000000017941 */ /* 0x000fea0003800000 */
.L_x_140:
        /* <DEDUP_REMOVED lines=12> */
.L_x_143:
[----:B------:R-:W-:Y:S05]  /*5210*/  BSYNC B1 ;  /* 0x0000000000017941 */ /* 0x000fea0003800000 */
.L_x_142:
        /* <DEDUP_REMOVED lines=12> */
.L_x_145:
[----:B------:R-:W-:Y:S05]  /*52e0*/  BSYNC B1 ;  /* 0x0000000000017941 */ /* 0x000fea0003800000 */
.L_x_144:
        /* <DEDUP_REMOVED lines=12> */
.L_x_147:
[----:B------:R-:W-:Y:S05]  /*53b0*/  BSYNC B1 ;  /* 0x0000000000017941 */ /* 0x000fea0003800000 */
.L_x_146:
[----:B0----5:R-:W-:Y:S01]  /*53c0*/  HADD2.F32 R4, -RZ, R106.H0_H0 ;  /* 0x2000006aff047230 */ /* 0x021fe20000004100 */
[----:B------:R-:W-:Y:S01]  /*53d0*/  ISETP.GT.AND P2, PT, R3, 0x88, P2 ;  /* 0x000000880300780c */ /* 0x000fe20001744270 */
        /* <DEDUP_REMOVED lines=8> */
[----:B------:R-:W-:Y:S05]  /*5460*/  @!P2 BRA `(.L_x_149) ;  /* 0x000000000004a947 */ /* 0x000fea0003800000 */
[----:B------:R0:W5:Y:S02]  /*5470*/  LDG.E.LTC128B.U16 R106, desc[UR36][R12.64+0x62] ;  /* 0x000062240c6a7981 */ /* 0x000164000c1e1520 */
.L_x_149:
[----:B------:R-:W-:Y:S05]  /*5480*/  BSYNC B1 ;  /* 0x0000000000017941 */ /* 0x000fea0003800000 */
.L_x_148:
[----:B0----5:R-:W-:Y:S01]  /*5490*/  HADD2.F32 R4, -RZ, R106.H0_H0 ;  /* 0x2000006aff047230 */ /* 0x021fe20000004100 */
        /* <DEDUP_REMOVED lines=11> */
.L_x_151:
[----:B------:R-:W-:Y:S05]  /*5550*/  BSYNC B1 ;  /* 0x0000000000017941 */ /* 0x000fea0003800000 */
.L_x_150:
        /* <DEDUP_REMOVED lines=12> */
.L_x_153:
[----:B------:R-:W-:Y:S05]  /*5620*/  BSYNC B1 ;  /* 0x0000000000017941 */ /* 0x000fea0003800000 */
.L_x_152:
[----:B0----5:R-:W-:Y:S01]  /*5630*/  HADD2.F32 R4, -RZ, R106.H0_H0 ;  /* 0x2000006aff047230 */ /* 0x021fe20000004100 */
[----:B------:R-:W-:Y:S01]  /*5640*/  ISETP.GT.AND P1, PT, R3, 0x88, P1 ;  /* 0x000000880300780c */ /* 0x000fe20000f24270 */
[----:B------:R-:W-:Y:S03]  /*5650*/  BSSY B1, `(.L_x_154) ;  /* 0x0000007000017945 */ /* 0x000fe60003800000 */
[----:B------:R-:W-:-:S04]  /*5660*/  FMUL R4, R4, R89 ;  /* 0x0000005904047220 */ /* 0x000fc80000400000 */
[----:B------:R-:W-:-:S05]  /*5670*/  FFMA R4, R53, R88, R4 ;  /* 0x0000005835047223 */ /* 0x000fca0000000004 */
[----:B------:R-:W-:-:S05]  /*5680*/  F2FP.F16.F32.PACK_AB R4, RZ, R4 ;  /* 0x00000004ff04723e */ /* 0x000fca00000000ff */
[----:B------:R0:W-:Y:S01]  /*5690*/  @P2 STG.E.U16 desc[UR36][R20.64+0x72], R4 ;  /* 0x0000720414002986 */ /* 0x0001e2000c101524 */
[----:B------:R-:W-:Y:S05]  /*56a0*/  @!P1 BRA `(.L_x_155) ;  /* 0x0000000000049947 */ /* 0x000fea0003800000 */
[----:B------:R0:W5:Y:S02]  /*56b0*/  LDG.E.LTC128B.U16 R106, desc[UR36][R12.64+0x70] ;  /* 0x000070240c6a7981 */ /* 0x000164000c1e1520 */
.L_x_155:
[----:B------:R-:W-:Y:S05]  /*56c0*/  BSYNC B1 ;  /* 0x0000000000017941 */ /* 0x000fea0003800000 */
.L_x_154:
        /* <DEDUP_REMOVED lines=12> */
.L_x_157:
[----:B------:R-:W-:Y:S05]  /*5790*/  BSYNC B1 ;  /* 0x0000000000017941 */ /* 0x000fea0003800000 */
.L_x_156:
[----:B------:R-:W-:Y:S05]  /*57a0*/  @!P0 BRA `(.L_x_158) ;  /* 0x0000001400d48947 */ /* 0x000fea0003800000 */
[----:B-----5:R-:W-:-:S05]  /*57b0*/  HADD2.F32 R106, -RZ, R106.H0_H0 ;  /* 0x2000006aff6a7230 */ /* 0x020fca0000004100 */
[----:B------:R-:W-:-:S04]  /*57c0*/  FMUL R106, R106, R89 ;  /* 0x000000596a6a7220 */ /* 0x000fc80000400000 */
[----:B------:R-:W-:-:S05]  /*57d0*/  FFMA R106, R55, R88, R106 ;  /* 0x00000058376a7223 */ /* 0x000fca000000006a */
[----:B------:R-:W-:-:S05]  /*57e0*/  F2FP.F16.F32.PACK_AB R106, RZ, R106 ;  /* 0x0000006aff6a723e */ /* 0x000fca00000000ff */
[----:B------:R0:W-:Y:S01]  /*57f0*/  STG.E.U16 desc[UR36][R10.64+0x72], R106 ;  /* 0x0000726a0a007986 */ /* 0x0001e2000c101524 */
[----:B------:R-:W-:Y:S05]  /*5800*/  BRA `(.L_x_158) ;  /* 0x0000001400bc7947 */ /* 0x000fea0003800000 */
.L_x_35:
[----:B------:R-:W-:Y:S01]  /*5810*/  ULDC.64 UR4, c[0x0][0x5c0] ;  /* 0x0001700000047ab9 */ /* 0x000fe20000000a00 */
[----:B------:R-:W-:Y:S01]  /*5820*/  ISETP.GT.AND P4, PT, R4, 0x1, PT ;  /* 0x000000010400780c */ /* 0x000fe20003f84270 */
[-C--:B------:R-:W-:Y:S01]  /*5830*/  FMUL R56, R56, R88.reuse ;  /* 0x0000005838387220 */ /* 0x080fe20000400000 */
[----:B------:R-:W-:Y:S01]  /*5840*/  LEA R12, P1, R104, UR4, 0x1 ;  /* 0x00000004680c7c11 */ /* 0x000fe2000f8208ff */
[-C--:B------:R-:W-:Y:S01]  /*5850*/  FMUL R57, R57, R88.reuse ;  /* 0x0000005839397220 */ /* 0x080fe20000400000 */
[C---:B------:R-:W-:Y:S01]  /*5860*/  IMAD.SHL.U32 R7, R10.reuse, 0x10, RZ ;  /* 0x000000100a077824 */ /* 0x040fe200078e00ff */
[----:B------:R-:W-:Y:S01]  /*5870*/  SHF.L.U64.HI R5, R10, 0x4, R11 ;  /* 0x000000040a057819 */ /* 0x000fe2000001020b */
[-C--:B------:R-:W-:Y:S01]  /*5880*/  FMUL R58, R58, R88.reuse ;  /* 0x000000583a3a7220 */ /* 0x080fe20000400000 */
[----:B------:R-:W-:Y:S01]  /*5890*/  LEA.HI.X R13, R104, UR5, R107, 0x1, P1 ;  /* 0x00000005680d7c11 */ /* 0x000fe200088f0c6b */
[-C--:B------:R-:W-:Y:S01]  /*58a0*/  FMUL R59, R59, R88.reuse ;  /* 0x000000583b3b7220 */ /* 0x080fe20000400000 */
[----:B------:R-:W-:Y:S01]  /*58b0*/  ISETP.GT.AND P1, PT, R3, RZ, P4 ;  /* 0x000000ff0300720c */ /* 0x000fe20002724270 */
[----:B------:R-:W-:Y:S01]  /*58c0*/  FMUL R60, R60, R88 ;  /* 0x000000583c3c7220 */ /* 0x000fe20000400000 */
[----:B------:R-:W-:Y:S01]  /*58d0*/  F2FP.F16.F32.PACK_AB R56, RZ, R56 ;  /* 0x00000038ff38723e */ /* 0x000fe200000000ff */
[-C--:B------:R-:W-:Y:S01]  /*58e0*/  FMUL R61, R61, R88.reuse ;  /* 0x000000583d3d7220 */ /* 0x080fe20000400000 */
[----:B------:R-:W-:Y:S01]  /*58f0*/  F2FP.F16.F32.PACK_AB R57, RZ, R57 ;  /* 0x00000039ff39723e */ /* 0x000fe200000000ff */
[----:B------:R-:W-:Y:S01]  /*5900*/  FMUL R62, R62, R88 ;  /* 0x000000583e3e7220 */ /* 0x000fe20000400000 */
[C---:B------:R-:W-:Y:S01]  /*5910*/  SHF.L.U64.HI R23, R10.reuse, 0x8, R11 ;  /* 0x000000080a177819 */ /* 0x040fe2000001020b */
[----:B------:R-:W-:Y:S01]  /*5920*/  @P0 STG.E.U16 desc[UR36][R12.64], R56 ;  /* 0x000000380c000986 */ /* 0x000fe2000c101524 */
[----:B------:R-:W-:Y:S01]  /*5930*/  PRMT R14, R57, 0x7610, R14 ;  /* 0x00007610390e7816 */ /* 0x000fe2000000000e */
[----:B------:R-:W-:Y:S01]  /*5940*/  IMAD.SHL.U32 R57, R10, 0x100, RZ ;  /* 0x000001000a397824 */ /* 0x000fe200078e00ff */
[----:B------:R-:W-:Y:S01]  /*5950*/  IADD3 R8, P0, R7, R12, RZ ;  /* 0x0000000c07087210 */ /* 0x000fe20007f1e0ff */
[----:B------:R-:W-:Y:S01]  /*5960*/  FMUL R63, R63, R88 ;  /* 0x000000583f3f7220 */ /* 0x000fe20000400000 */
[----:B------:R-:W-:Y:S01]  /*5970*/  ISETP.GT.AND P3, PT, R4, 0x8, PT ;  /* 0x000000080400780c */ /* 0x000fe20003f64270 */
[--C-:B------:R-:W-:Y:S01]  /*5980*/  @P1 IMAD.MOV.U32 R10, RZ, RZ, R12.reuse ;  /* 0x000000ffff0a1224 */ /* 0x100fe200078e000c */
[----:B------:R-:W-:Y:S01]  /*5990*/  ISETP.GT.AND P2, PT, R3, 0x8, P5 ;  /* 0x000000080300780c */ /* 0x000fe20002f44270 */
[--C-:B------:R-:W-:Y:S01]  /*59a0*/  @P1 IMAD.MOV.U32 R11, RZ, RZ, R13.reuse ;  /* 0x000000ffff0b1224 */ /* 0x100fe200078e000d */
[----:B------:R-:W-:Y:S01]  /*59b0*/  F2FP.F16.F32.PACK_AB R58, RZ, R58 ;  /* 0x0000003aff3a723e */ /* 0x000fe200000000ff */
[----:B------:R-:W-:Y:S01]  /*59c0*/  IMAD.X R9, R5, 0x1, R13, P0 ;  /* 0x0000000105097824 */ /* 0x000fe200000e060d */
[----:B------:R-:W-:Y:S01]  /*59d0*/  F2FP.F16.F32.PACK_AB R59, RZ, R59 ;  /* 0x0000003bff3b723e */ /* 0x000fe200000000ff */
[----:B------:R-:W-:Y:S01]  /*59e0*/  FMUL R64, R64, R88 ;  /* 0x0000005840407220 */ /* 0x000fe20000400000 */
[----:B------:R0:W-:Y:S01]  /*59f0*/  @P1 STG.E.U16 desc[UR36][R10.64+0x2], R14 ;  /* 0x0000020e0a001986 */ /* 0x0001e2000c101524 */
[----:B------:R-:W-:Y:S01]  /*5a00*/  IADD3 R6, P0, P1, R57, R12, R7 ;  /* 0x0000000c39067210 */ /* 0x000fe2000791e007 */
[----:B------:R-:W-:Y:S01]  /*5a10*/  FMUL R65, R65, R88 ;  /* 0x0000005841417220 */ /* 0x000fe20000400000 */
[----:B------:R-:W-:Y:S01]  /*5a20*/  F2FP.F16.F32.PACK_AB R60, RZ, R60 ;  /* 0x0000003cff3c723e */ /* 0x000fe200000000ff */
[-C--:B------:R-:W-:Y:S01]  /*5a30*/  FMUL R66, R66, R88.reuse ;  /* 0x0000005842427220 */ /* 0x080fe20000400000 */
[----:B------:R-:W-:Y:S01]  /*5a40*/  IADD3.X R7, R23, R13, R5, P0, P1 ;  /* 0x0000000d17077210 */ /* 0x000fe200007e2405 */
[-C--:B------:R-:W-:Y:S01]  /*5a50*/  FMUL R67, R67, R88.reuse ;  /* 0x0000005843437220 */ /* 0x080fe20000400000 */
[C---:B------:R-:W-:Y:S01]  /*5a60*/  ISETP.GT.AND P0, PT, R3.reuse, RZ, P3 ;  /* 0x000000ff0300720c */ /* 0x040fe20001f04270 */
[----:B------:R-:W-:Y:S01]  /*5a70*/  @P2 STG.E.U16 desc[UR36][R8.64], R58 ;  /* 0x0000003a08002986 */ /* 0x000fe2000c101524 */
[----:B------:R-:W-:Y:S01]  /*5a80*/  ISETP.GT.AND P1, PT, R3, 0x8, P4 ;  /* 0x000000080300780c */ /* 0x000fe20002724270 */
[-C--:B------:R-:W-:Y:S01]  /*5a90*/  FMUL R68, R68, R88.reuse ;  /* 0x0000005844447220 */ /* 0x080fe20000400000 */
[----:B------:R-:W-:Y:S01]  /*5aa0*/  ISETP.GT.AND P2, PT, R4, 0x9, PT ;  /* 0x000000090400780c */ /* 0x000fe20003f44270 */
[-C--:B------:R-:W-:Y:S01]  /*5ab0*/  FMUL R69, R69, R88.reuse ;  /* 0x0000005845457220 */ /* 0x080fe20000400000 */
[----:B------:R-:W-:Y:S01]  /*5ac0*/  F2FP.F16.F32.PACK_AB R61, RZ, R61 ;  /* 0x0000003dff3d723e */ /* 0x000fe200000000ff */
[----:B------:R-:W-:Y:S01]  /*5ad0*/  FMUL R70, R70, R88 ;  /* 0x0000005846467220 */ /* 0x000fe20000400000 */
[----:B------:R-:W-:Y:S01]  /*5ae0*/  F2FP.F16.F32.PACK_AB R62, RZ, R62 ;  /* 0x0000003eff3e723e */ /* 0x000fe200000000ff */
[-C--:B------:R-:W-:Y:S01]  /*5af0*/  FMUL R71, R71, R88.reuse ;  /* 0x0000005847477220 */ /* 0x080fe20000400000 */
[----:B------:R-:W-:Y:S01]  /*5b00*/  F2FP.F16.F32.PACK_AB R63, RZ, R63 ;  /* 0x0000003fff3f723e */ /* 0x000fe200000000ff */
[----:B------:R-:W-:Y:S01]  /*5b10*/  FMUL R72, R72, R88 ;  /* 0x0000005848487220 */ /* 0x000fe20000400000 */
[----:B------:R-:W-:Y:S01]  /*5b20*/  F2FP.F16.F32.PACK_AB R64, RZ, R64 ;  /* 0x00000040ff40723e */ /* 0x000fe200000000ff */
[--C-:B0-----:R-:W-:Y:S01]  /*5b30*/  @P0 IMAD.MOV.U32 R10, RZ, RZ, R12.reuse ;  /* 0x000000ffff0a0224 */ /* 0x101fe200078e000c */
[----:B------:R-:W-:Y:S01]  /*5b40*/  F2FP.F16.F32.PACK_AB R65, RZ, R65 ;  /* 0x00000041ff41723e */ /* 0x000fe200000000ff */
[--C-:B------:R-:W-:Y:S01]  /*5b50*/  @P0 IMAD.MOV.U32 R11, RZ, RZ, R13.reuse ;  /* 0x000000ffff0b0224 */ /* 0x100fe200078e000d */
[----:B------:R-:W-:Y:S01]  /*5b60*/  @P1 STG.E.U16 desc[UR36][R8.64+0x2], R59 ;  /* 0x0000023b08001986 */ /* 0x000fe2000c101524 */
[----:B------:R-:W-:Y:S01]  /*5b70*/  ISETP.GT.AND P1, PT, R4, 0x11, PT ;  /* 0x000000110400780c */ /* 0x000fe20003f24270 */
[----:B------:R-:W-:Y:S01]  /*5b80*/  FMUL R73, R73, R88 ;  /* 0x0000005849497220 */ /* 0x000fe20000400000 */
[----:B------:R-:W-:Y:S01]  /*5b90*/  F2FP.F16.F32.PACK_AB R66, RZ, R66 ;  /* 0x00000042ff42723e */ /* 0x000fe200000000ff */
[----:B------:R0:W-:Y:S01]  /*5ba0*/  @P0 STG.E.U16 desc[UR36][R10.64+0x10], R60 ;  /* 0x0000103c0a000986 */ /* 0x0001e2000c101524 */
[----:B------:R-:W-:Y:S01]  /*5bb0*/  ISETP.GT.AND P0, PT, R3, RZ, P2 ;  /* 0x000000ff0300720c */ /* 0x000fe20001704270 */
        /* <DEDUP_REMOVED lines=15> */
[----:B------:R-:W-:Y:S01]  /*5cb0*/  F2FP.F16.F32.PACK_AB R74, RZ, R74 ;  /* 0x0000004aff4a723e */ /* 0x000fe200000000ff */
[-C--:B------:R-:W-:Y:S01]  /*5cc0*/  FMUL R80, R80, R88.reuse ;  /* 0x0000005850507220 */ /* 0x080fe20000400000 */
[----:B------:R-:W-:Y:S01]  /*5cd0*/  F2FP.F16.F32.PACK_AB R75, RZ, R75 ;  /* 0x0000004bff4b723e */ /* 0x000fe200000000ff */
[-C--:B------:R-:W-:Y:S01]  /*5ce0*/  FMUL R81, R81, R88.reuse ;  /* 0x0000005851517220 */ /* 0x080fe20000400000 */
[----:B------:R0:W-:Y:S01]  /*5cf0*/  @P0 STG.E.U16 desc[UR36][R10.64+0x12], R61 ;  /* 0x0000123d0a000986 */ /* 0x0001e2000c101524 */
[----:B------:R-:W-:Y:S01]  /*5d00*/  ISETP.GT.AND P0, PT, R3, 0x8, P3 ;  /* 0x000000080300780c */ /* 0x000fe20001f04270 */
[----:B------:R-:W-:Y:S01]  /*5d10*/  FMUL R82, R82, R88 ;  /* 0x0000005852527220 */ /* 0x000fe20000400000 */
[----:B------:R-:W-:Y:S01]  /*5d20*/  F2FP.F16.F32.PACK_AB R76, RZ, R76 ;  /* 0x0000004cff4c723e */ /* 0x000fe200000000ff */
        /* <DEDUP_REMOVED lines=10> */
[----:B------:R-:W-:Y:S01]  /*5dd0*/  @P0 STG.E.U16 desc[UR36][R8.64+0x10], R62 ;  /* 0x0000103e08000986 */ /* 0x000fe2000c101524 */
[----:B------:R-:W-:Y:S01]  /*5de0*/  ISETP.GT.AND P0, PT, R3, 0x8, P2 ;  /* 0x000000080300780c */ /* 0x000fe20001704270 */
[-C--:B------:R-:W-:Y:S01]  /*5df0*/  FMUL R24, R24, R88.reuse ;  /* 0x0000005818187220 */ /* 0x080fe20000400000 */
[C---:B------:R-:W-:Y:S01]  /*5e00*/  ISETP.GT.AND P2, PT, R4.reuse, 0x10, PT ;  /* 0x000000100400780c */ /* 0x040fe20003f44270 */
        /* <DEDUP_REMOVED lines=32> */
[----:B------:R-:W-:Y:S01]  /*6010*/  ISETP.GT.AND P0, PT, R3, RZ, P1 ;  /* 0x000000ff0300720c */ /* 0x000fe20000f04270 */
        /* <DEDUP_REMOVED lines=10> */
[----:B------:R-:W-:Y:S01]  /*60c0*/  FMUL R43, R43, R88 ;  /* 0x000000582b2b7220 */ /* 0x000fe20000400000 */
[----:B------:R-:W-:Y:S01]  /*60d0*/  F2FP.F16.F32.PACK_AB R35, RZ, R35 ;  /* 0x00000023ff23723e */ /* 0x000fe200000000ff */
[----:B0-----:R-:W-:Y:S01]  /*60e0*/  @P0 IMAD.MOV.U32 R10, RZ, RZ, R12 ;  /* 0x000000ffff0a0224 */ /* 0x001fe200078e000c */
[----:B------:R-:W-:Y:S01]  /*60f0*/  F2FP.F16.F32.PACK_AB R36, RZ, R36 ;  /* 0x00000024ff24723e */ /* 0x000fe200000000ff */
[----:B------:R-:W-:Y:S01]  /*6100*/  @P0 IMAD.MOV.U32 R11, RZ, RZ, R13 ;  /* 0x000000ffff0b0224 */ /* 0x000fe200078e000d */
[----:B------:R-:W-:Y:S01]  /*6110*/  F2FP.F16.F32.PACK_AB R37, RZ, R37 ;  /* 0x00000025ff25723e */ /* 0x000fe200000000ff */
[----:B------:R-:W-:Y:S01]  /*6120*/  FMUL R44, R44, R88 ;  /* 0x000000582c2c7220 */ /* 0x000fe20000400000 */
[----:B------:R-:W-:Y:S01]  /*6130*/  F2FP.F16.F32.PACK_AB R38, RZ, R38 ;  /* 0x00000026ff26723e */ /* 0x000fe200000000ff */
[-C--:B------:R-:W-:Y:S01]  /*6140*/  FMUL R45, R45, R88.reuse ;  /* 0x000000582d2d7220 */ /* 0x080fe20000400000 */
[----:B------:R0:W-:Y:S01]  /*6150*/  @P0 STG.E.U16 desc[UR36][R10.64+0x22], R65 ;  /* 0x000022410a000986 */ /* 0x0001e2000c101524 */
        /* <DEDUP_REMOVED lines=13> */
[----:B------:R-:W-:Y:S01]  /*6230*/  @P0 STG.E.U16 desc[UR36][R8.64+0x20], R66 ;  /* 0x0000204208000986 */ /* 0x000fe2000c101524 */
[----:B------:R-:W-:Y:S01]  /*6240*/  ISETP.GT.AND P0, PT, R3, 0x8, P1 ;  /* 0x000000080300780c */ /* 0x000fe20000f04270 */
[-C--:B------:R-:W-:Y:S01]  /*6250*/  FMUL R52, R52, R88.reuse ;  /* 0x0000005834347220 */ /* 0x080fe20000400000 */
[----:B------:R-:W-:Y:S01]  /*6260*/  ISETP.GT.AND P1, PT, R4, 0x19, PT ;  /* 0x000000190400780c */ /* 0x000fe20003f24270 */
[----:B------:R-:W-:Y:S01]  /*6270*/  FMUL R53, R53, R88 ;  /* 0x0000005835357220 */ /* 0x000fe20000400000 */
[----:B------:R-:W-:Y:S01]  /*6280*/  F2FP.F16.F32.PACK_AB R44, RZ, R44 ;  /* 0x0000002cff2c723e */ /* 0x000fe200000000ff */
[-C--:B------:R-:W-:Y:S01]  /*6290*/  FMUL R54, R54, R88.reuse ;  /* 0x0000005836367220 */ /* 0x080fe20000400000 */
[----:B------:R-:W-:Y:S01]  /*62a0*/  F2FP.F16.F32.PACK_AB R45, RZ, R45 ;  /* 0x0000002dff2d723e */ /* 0x000fe200000000ff */
[----:B------:R-:W-:Y:S01]  /*62b0*/  FMUL R55, R55, R88 ;  /* 0x0000005837377220 */ /* 0x000fe20000400000 */
[----:B------:R-:W-:-:S02]  /*62c0*/  F2FP.F16.F32.PACK_AB R46, RZ, R46 ;  /* 0x0000002eff2e723e */ /* 0x000fc400000000ff */
[----:B------:R-:W-:Y:S02]  /*62d0*/  F2FP.F16.F32.PACK_AB R47, RZ, R47 ;  /* 0x0000002fff2f723e */ /* 0x000fe400000000ff */
[----:B------:R-:W-:Y:S01]  /*62e0*/  F2FP.F16.F32.PACK_AB R48, RZ, R48 ;  /* 0x00000030ff30723e */ /* 0x000fe200000000ff */
[----:B------:R-:W-:Y:S01]  /*62f0*/  @P0 STG.E.U16 desc[UR36][R8.64+0x22], R67 ;  /* 0x0000224308000986 */ /* 0x000fe2000c101524 */
[----:B------:R-:W-:Y:S02]  /*6300*/  ISETP.GT.AND P0, PT, R3, RZ, P2 ;  /* 0x000000ff0300720c */ /* 0x000fe40001704270 */
[----:B------:R-:W-:Y:S02]  /*6310*/  F2FP.F16.F32.PACK_AB R49, RZ, R49 ;  /* 0x00000031ff31723e */ /* 0x000fe400000000ff */
[----:B------:R-:W-:Y:S02]  /*6320*/  F2FP.F16.F32.PACK_AB R50, RZ, R50 ;  /* 0x00000032ff32723e */ /* 0x000fe400000000ff */
[----:B------:R-:W-:-:S02]  /*6330*/  F2FP.F16.F32.PACK_AB R51, RZ, R51 ;  /* 0x00000033ff33723e */ /* 0x000fc400000000ff */
[----:B------:R-:W-:Y:S02]  /*6340*/  F2FP.F16.F32.PACK_AB R52, RZ, R52 ;  /* 0x00000034ff34723e */ /* 0x000fe400000000ff */
[----:B------:R-:W-:Y:S02]  /*6350*/  F2FP.F16.F32.PACK_AB R53, RZ, R53 ;  /* 0x00000035ff35723e */ /* 0x000fe400000000ff */
[----:B------:R-:W-:Y:S01]  /*6360*/  F2FP.F16.F32.PACK_AB R54, RZ, R54 ;  /* 0x00000036ff36723e */ /* 0x000fe200000000ff */
[----:B0-----:R-:W-:Y:S01]  /*6370*/  @P0 IMAD.MOV.U32 R10, RZ, RZ, R12 ;  /* 0x000000ffff0a0224 */ /* 0x001fe200078e000c */
[----:B------:R-:W-:Y:S01]  /*6380*/  F2FP.F16.F32.PACK_AB R55, RZ, R55 ;  /* 0x00000037ff37723e */ /* 0x000fe200000000ff */
[----:B------:R-:W-:-:S05]  /*6390*/  @P0 IMAD.MOV.U32 R11, RZ, RZ, R13 ;  /* 0x000000ffff0b0224 */ /* 0x000fca00078e000d */
[----:B------:R0:W-:Y:S01]  /*63a0*/  @P0 STG.E.U16 desc[UR36][R10.64+0x30], R68 ;  /* 0x000030440a000986 */ /* 0x0001e2000c101524 */
[----:B------:R-:W-:-:S13]  /*63b0*/  ISETP.GT.AND P0, PT, R3, RZ, P1 ;  /* 0x000000ff0300720c */ /* 0x000fda0000f04270 */
[----:B0-----:R-:W-:Y:S02]  /*63c0*/  @P0 IMAD.MOV.U32 R10, RZ, RZ, R12 ;  /* 0x000000ffff0a0224 */ /* 0x001fe400078e000c */
[----:B------:R-:W-:-:S05]  /*63d0*/  @P0 IMAD.MOV.U32 R11, RZ, RZ, R13 ;  /* 0x000000ffff0b0224 */ /* 0x000fca00078e000d */
[----:B------:R0:W-:Y:S01]  /*63e0*/  @P0 STG.E.U16 desc[UR36][R10.64+0x32], R69 ;  /* 0x000032450a000986 */ /* 0x0001e2000c101524 */
[----:B------:R-:W-:Y:S02]  /*63f0*/  ISETP.GT.AND P0, PT, R3, 0x8, P2 ;  /* 0x000000080300780c */ /* 0x000fe40001704270 */
[----:B------:R-:W-:-:S11]  /*6400*/  ISETP.GT.AND P2, PT, R4, 0x20, PT ;  /* 0x000000200400780c */ /* 0x000fd60003f44270 */
[----:B------:R-:W-:Y:S01]  /*6410*/  @P0 STG.E.U16 desc[UR36][R8.64+0x30], R70 ;  /* 0x0000304608000986 */ /* 0x000fe2000c101524 */
[----:B------:R-:W-:Y:S02]  /*6420*/  ISETP.GT.AND P0, PT, R3, 0x8, P1 ;  /* 0x000000080300780c */ /* 0x000fe40000f04270 */
[----:B------:R-:W-:-:S11]  /*6430*/  ISETP.GT.AND P1, PT, R4, 0x21, PT ;  /* 0x000000210400780c */ /* 0x000fd60003f24270 */
[----:B------:R-:W-:Y:S01]  /*6440*/  @P0 STG.E.U16 desc[UR36][R8.64+0x32], R71 ;  /* 0x0000324708000986 */ /* 0x000fe2000c101524 */
[----:B------:R-:W-:-:S13]  /*6450*/  ISETP.GT.AND P0, PT, R3, RZ, P2 ;  /* 0x000000ff0300720c */ /* 0x000fda0001704270 */
[----:B0-----:R-:W-:Y:S02]  /*6460*/  @P0 IMAD.MOV.U32 R10, RZ, RZ, R12 ;  /* 0x000000ffff0a0224 */ /* 0x001fe400078e000c */
        /* <DEDUP_REMOVED lines=20> */
[----:B------:R-:W-:-:S13]  /*65b0*/  ISETP.GT.AND P0, PT, R3, 0x8, P1 ;  /* 0x000000080300780c */ /* 0x000fda0000f04270 */
[----:B------:R-:W-:Y:S01]  /*65c0*/  @P0 STG.E.U16 desc[UR36][R8.64+0x50], R78 ;  /* 0x0000504e08000986 */ /* 0x000fe2000c101524 */
[----:B------:R-:W-:-:S13]  /*65d0*/  ISETP.GT.AND P0, PT, R3, 0x8, P4 ;  /* 0x000000080300780c */ /* 0x000fda0002704270 */
[----:B------:R-:W-:Y:S01]  /*65e0*/  @P0 STG.E.U16 desc[UR36][R8.64+0x52], R79 ;  /* 0x0000524f08000986 */ /* 0x000fe2000c101524 */
[----:B------:R-:W-:-:S04]  /*65f0*/  ISETP.GT.AND P0, PT, R4, 0x30, PT ;  /* 0x000000300400780c */ /* 0x000fc80003f04270 */
        /* <DEDUP_REMOVED lines=12> */
[----:B------:R-:W-:-:S05]  /*66c0*/  IADD3 R14, P1, R57, R8, RZ ;  /* 0x00000008390e7210 */ /* 0x000fca0007f3e0ff */
[----:B------:R-:W-:Y:S01]  /*66d0*/  IMAD.X R15, R23, 0x1, R9, P1 ;  /* 0x00000001170f7824 */ /* 0x000fe200008e0609 */
[----:B------:R-:W-:-:S13]  /*66e0*/  ISETP.GT.AND P1, PT, R3, RZ, P2 ;  /* 0x000000ff0300720c */ /* 0x000fda0001724270 */
[----:B------:R-:W-:Y:S01]  /*66f0*/  @P1 STG.E.U16 desc[UR36][R12.64+0x70], R84 ;  /* 0x000070540c001986 */ /* 0x000fe2000c101524 */
[----:B------:R-:W-:-:S05]  /*6700*/  IADD3 R20, P1, R57, R8, RZ ;  /* 0x0000000839147210 */ /* 0x000fca0007f3e0ff */
[----:B------:R-:W-:Y:S01]  /*6710*/  IMAD.X R21, R23, 0x1, R9, P1 ;  /* 0x0000000117157824 */ /* 0x000fe200008e0609 */
[----:B0-----:R-:W-:-:S05]  /*6720*/  IADD3 R10, P1, R57, R12, RZ ;  /* 0x0000000c390a7210 */ /* 0x001fca0007f3e0ff */
[----:B------:R-:W-:Y:S01]  /*6730*/  IMAD.X R11, R23, 0x1, R13, P1 ;  /* 0x00000001170b7824 */ /* 0x000fe200008e060d */
[----:B------:R-:W-:-:S04]  /*6740*/  ISETP.GT.AND P1, PT, R4, 0x39, PT ;  /* 0x000000390400780c */ /* 0x000fc80003f24270 */
[----:B------:R-:W-:-:S13]  /*6750*/  ISETP.GT.AND P6, PT, R3, RZ, P1 ;  /* 0x000000ff0300720c */ /* 0x000fda0000fc4270 */
[----:B------:R-:W-:Y:S01]  /*6760*/  @P6 STG.E.U16 desc[UR36][R12.64+0x72], R85 ;  /* 0x000072550c006986 */ /* 0x000fe2000c101524 */
[----:B------:R-:W-:-:S13]  /*6770*/  ISETP.GT.AND P6, PT, R3, 0x8, P2 ;  /* 0x000000080300780c */ /* 0x000fda00017c4270 */
[----:B------:R-:W-:Y:S01]  /*6780*/  @P6 STG.E.U16 desc[UR36][R8.64+0x70], R86 ;  /* 0x0000705608006986 */ /* 0x000fe2000c101524 */
[----:B------:R-:W-:-:S13]  /*6790*/  ISETP.GT.AND P6, PT, R3, 0x8, P1 ;  /* 0x000000080300780c */ /* 0x000fda0000fc4270 */
[----:B------:R0:W-:Y:S01]  /*67a0*/  @P6 STG.E.U16 desc[UR36][R8.64+0x72], R87 ;  /* 0x0000725708006986 */ /* 0x0001e2000c101524 */
[C---:B------:R-:W-:Y:S02]  /*67b0*/  ISETP.GT.AND P6, PT, R3.reuse, 0x80, P5 ;  /* 0x000000800300780c */ /* 0x040fe40002fc4270 */
[----:B------:R-:W-:-:S11]  /*67c0*/  ISETP.GT.AND P5, PT, R3, 0x88, P5 ;  /* 0x000000880300780c */ /* 0x000fd60002fa4270 */
[----:B------:R-:W-:Y:S01]  /*67d0*/  @P6 STG.E.U16 desc[UR36][R10.64], R24 ;  /* 0x000000180a006986 */ /* 0x000fe2000c101524 */
[----:B------:R-:W-:-:S04]  /*67e0*/  ISETP.GT.AND P6, PT, R4, 0x1, PT ;  /* 0x000000010400780c */ /* 0x000fc80003fc4270 */
[----:B------:R-:W-:-:S13]  /*67f0*/  ISETP.GT.AND P6, PT, R3, 0x80, P6 ;  /* 0x000000800300780c */ /* 0x000fda00037c4270 */
[----:B0-----:R-:W-:Y:S02]  /*6800*/  @P6 IMAD.MOV.U32 R8, RZ, RZ, R10 ;  /* 0x000000ffff086224 */ /* 0x001fe400078e000a */
[----:B------:R-:W-:-:S05]  /*6810*/  @P6 IMAD.MOV.U32 R9, RZ, RZ, R11 ;  /* 0x000000ffff096224 */ /* 0x000fca00078e000b */
[----:B------:R0:W-:Y:S01]  /*6820*/  @P6 STG.E.U16 desc[UR36][R8.64+0x2], R25 ;  /* 0x0000021908006986 */ /* 0x0001e2000c101524 */
[----:B------:R-:W-:-:S03]  /*6830*/  ISETP.GT.AND P6, PT, R4, 0x1, PT ;  /* 0x000000010400780c */ /* 0x000fc60003fc4270 */
[----:B------:R-:W-:Y:S01]  /*6840*/  @P5 STG.E.U16 desc[UR36][R14.64], R26 ;  /* 0x0000001a0e005986 */ /* 0x000fe2000c101524 */
[----:B------:R-:W-:Y:S02]  /*6850*/  ISETP.GT.AND P5, PT, R3, 0x88, P6 ;  /* 0x000000880300780c */ /* 0x000fe400037a4270 */
[----:B------:R-:W-:-:S11]  /*6860*/  ISETP.GT.AND P6, PT, R4, 0x8, PT ;  /* 0x000000080400780c */ /* 0x000fd60003fc4270 */
[----:B------:R-:W-:Y:S01]  /*6870*/  @P5 STG.E.U16 desc[UR36][R20.64+0x2], R27 ;  /* 0x0000021b14005986 */ /* 0x000fe2000c101524 */
[----:B------:R-:W-:Y:S02]  /*6880*/  ISETP.GT.AND P5, PT, R3, 0x80, P6 ;  /* 0x000000800300780c */ /* 0x000fe400037a4270 */
[----:B------:R-:W-:-:S11]  /*6890*/  ISETP.GT.AND P6, PT, R4, 0x9, PT ;  /* 0x000000090400780c */ /* 0x000fd60003fc4270 */
[----:B0-----:R-:W-:Y:S02]  /*68a0*/  @P5 IMAD.MOV.U32 R8, RZ, RZ, R10 ;  /* 0x000000ffff085224 */ /* 0x001fe400078e000a */
[----:B------:R-:W-:-:S05]  /*68b0*/  @P5 IMAD.MOV.U32 R9, RZ, RZ, R11 ;  /* 0x000000ffff095224 */ /* 0x000fca00078e000b */
[----:B------:R0:W-:Y:S01]  /*68c0*/  @P5 STG.E.U16 desc[UR36][R8.64+0x10], R28 ;  /* 0x0000101c08005986 */ /* 0x0001e2000c101524 */
[----:B------:R-:W-:-:S13]  /*68d0*/  ISETP.GT.AND P5, PT, R3, 0x80, P6 ;  /* 0x000000800300780c */ /* 0x000fda00037a4270 */
[----:B0-----:R-:W-:Y:S02]  /*68e0*/  @P5 IMAD.MOV.U32 R8, RZ, RZ, R10 ;  /* 0x000000ffff085224 */ /* 0x001fe400078e000a */
[----:B------:R-:W-:-:S05]  /*68f0*/  @P5 IMAD.MOV.U32 R9, RZ, RZ, R11 ;  /* 0x000000ffff095224 */ /* 0x000fca00078e000b */
[----:B------:R0:W-:Y:S01]  /*6900*/  @P5 STG.E.U16 desc[UR36][R8.64+0x12], R29 ;  /* 0x0000121d08005986 */ /* 0x0001e2000c101524 */
[----:B------:R-:W-:-:S04]  /*6910*/  ISETP.GT.AND P5, PT, R4, 0x8, PT ;  /* 0x000000080400780c */ /* 0x000fc80003fa4270 */
[----:B------:R-:W-:-:S13]  /*6920*/  ISETP.GT.AND P5, PT, R3, 0x88, P5 ;  /* 0x000000880300780c */ /* 0x000fda0002fa4270 */
        /* <DEDUP_REMOVED lines=42> */
[----:B------:R-:W-:Y:S01]  /*6bd0*/  @P5 STG.E.U16 desc[UR36][R8.64+0x42], R41 ;  /* 0x0000422908005986 */ /* 0x000fe2000c101524 */
[----:B------:R-:W-:-:S04]  /*6be0*/  ISETP.GT.AND P5, PT, R4, 0x20, PT ;  /* 0x000000200400780c */ /* 0x000fc80003fa4270 */
[----:B------:R-:W-:-:S13]  /*6bf0*/  ISETP.GT.AND P5, PT, R3, 0x88, P5 ;  /* 0x000000880300780c */ /* 0x000fda0002fa4270 */
[----:B------:R-:W-:Y:S01]  /*6c00*/  @P5 STG.E.U16 desc[UR36][R6.64+0x40], R42 ;  /* 0x0000402a06005986 */ /* 0x000fe2000c101524 */
[----:B------:R-:W-:Y:S02]  /*6c10*/  ISETP.GT.AND P5, PT, R3, 0x88, P6 ;  /* 0x000000880300780c */ /* 0x000fe400037a4270 */
[----:B------:R-:W-:-:S11]  /*6c20*/  ISETP.GT.AND P6, PT, R4, 0x28, PT ;  /* 0x000000280400780c */ /* 0x000fd60003fc4270 */
[----:B------:R-:W-:Y:S01]  /*6c30*/  @P5 STG.E.U16 desc[UR36][R6.64+0x42], R43 ;  /* 0x0000422b06005986 */ /* 0x000fe2000c101524 */
[----:B------:R-:W-:-:S13]  /*6c40*/  ISETP.GT.AND P5, PT, R3, 0x80, P6 ;  /* 0x000000800300780c */ /* 0x000fda00037a4270 */
[----:B------:R-:W-:Y:S02]  /*6c50*/  @P5 IMAD.MOV.U32 R4, RZ, RZ, R10 ;  /* 0x000000ffff045224 */ /* 0x000fe400078e000a */
[----:B------:R-:W-:-:S05]  /*6c60*/  @P5 IMAD.MOV.U32 R5, RZ, RZ, R11 ;  /* 0x000000ffff055224 */ /* 0x000fca00078e000b */
[----:B------:R0:W-:Y:S01]  /*6c70*/  @P5 STG.E.U16 desc[UR36][R4.64+0x50], R44 ;  /* 0x0000502c04005986 */ /* 0x0001e2000c101524 */
[C---:B------:R-:W-:Y:S02]  /*6c80*/  ISETP.GT.AND P5, PT, R3.reuse, 0x80, P4 ;  /* 0x000000800300780c */ /* 0x040fe400027a4270 */
[----:B------:R-:W-:-:S11]  /*6c90*/  ISETP.GT.AND P4, PT, R3, 0x88, P4 ;  /* 0x000000880300780c */ /* 0x000fd60002784270 */
[----:B0-----:R-:W-:Y:S02]  /*6ca0*/  @P5 IMAD.MOV.U32 R4, RZ, RZ, R10 ;  /* 0x000000ffff045224 */ /* 0x001fe400078e000a */
[----:B------:R-:W-:-:S05]  /*6cb0*/  @P5 IMAD.MOV.U32 R5, RZ, RZ, R11 ;  /* 0x000000ffff055224 */ /* 0x000fca00078e000b */
[----:B------:R0:W-:Y:S01]  /*6cc0*/  @P5 STG.E.U16 desc[UR36][R4.64+0x52], R45 ;  /* 0x0000522d04005986 */ /* 0x0001e2000c101524 */
[----:B------:R-:W-:-:S13]  /*6cd0*/  ISETP.GT.AND P5, PT, R3, 0x88, P6 ;  /* 0x000000880300780c */ /* 0x000fda00037a4270 */
[----:B0-----:R-:W-:Y:S02]  /*6ce0*/  @P5 IMAD.MOV.U32 R4, RZ, RZ, R6 ;  /* 0x000000ffff045224 */ /* 0x001fe400078e0006 */
[----:B------:R-:W-:-:S05]  /*6cf0*/  @P5 IMAD.MOV.U32 R5, RZ, RZ, R7 ;  /* 0x000000ffff055224 */ /* 0x000fca00078e0007 */
[----:B------:R0:W-:Y:S02]  /*6d00*/  @P5 STG.E.U16 desc[UR36][R4.64+0x50], R46 ;  /* 0x0000502e04005986 */ /* 0x0001e4000c101524 */
[----:B0-----:R-:W-:Y:S02]  /*6d10*/  @P4 IMAD.MOV.U32 R4, RZ, RZ, R6 ;  /* 0x000000ffff044224 */ /* 0x001fe400078e0006 */
[----:B------:R-:W-:-:S05]  /*6d20*/  @P4 IMAD.MOV.U32 R5, RZ, RZ, R7 ;  /* 0x000000ffff054224 */ /* 0x000fca00078e0007 */
[----:B------:R0:W-:Y:S01]  /*6d30*/  @P4 STG.E.U16 desc[UR36][R4.64+0x52], R47 ;  /* 0x0000522f04004986 */ /* 0x0001e2000c101524 */
[C---:B------:R-:W-:Y:S02]  /*6d40*/  ISETP.GT.AND P4, PT, R3.reuse, 0x80, P0 ;  /* 0x000000800300780c */ /* 0x040fe40000784270 */
[----:B------:R-:W-:-:S11]  /*6d50*/  ISETP.GT.AND P0, PT, R3, 0x88, P0 ;  /* 0x000000880300780c */ /* 0x000fd60000704270 */
        /* <DEDUP_REMOVED lines=9> */
[----:B------:R-:W-:Y:S01]  /*6df0*/  ISETP.GT.AND P2, PT, R3, 0x88, P2 ;  /* 0x000000880300780c */ /* 0x000fe20001744270 */
[----:B0-----:R-:W-:Y:S02]  /*6e00*/  @P0 IMAD.MOV.U32 R4, RZ, RZ, R6 ;  /* 0x000000ffff040224 */ /* 0x001fe400078e0006 */
[----:B------:R-:W-:-:S05]  /*6e10*/  @P0 IMAD.MOV.U32 R5, RZ, RZ, R7 ;  /* 0x000000ffff050224 */ /* 0x000fca00078e0007 */
[----:B------:R0:W-:Y:S01]  /*6e20*/  @P0 STG.E.U16 desc[UR36][R4.64+0x60], R50 ;  /* 0x0000603204000986 */ /* 0x0001e2000c101524 */
[C---:B------:R-:W-:Y:S02]  /*6e30*/  ISETP.GT.AND P0, PT, R3.reuse, 0x80, P1 ;  /* 0x000000800300780c */ /* 0x040fe40000f04270 */
[----:B------:R-:W-:Y:S01]  /*6e40*/  ISETP.GT.AND P1, PT, R3, 0x88, P1 ;  /* 0x000000880300780c */ /* 0x000fe20000f24270 */
[----:B0-----:R-:W-:Y:S02]  /*6e50*/  @P3 IMAD.MOV.U32 R4, RZ, RZ, R6 ;  /* 0x000000ffff043224 */ /* 0x001fe400078e0006 */
[----:B------:R-:W-:-:S05]  /*6e60*/  @P3 IMAD.MOV.U32 R5, RZ, RZ, R7 ;  /* 0x000000ffff053224 */ /* 0x000fca00078e0007 */
[----:B------:R0:W-:Y:S02]  /*6e70*/  @P3 STG.E.U16 desc[UR36][R4.64+0x62], R51 ;  /* 0x0000623304003986 */ /* 0x0001e4000c101524 */
[----:B0-----:R-:W-:Y:S02]  /*6e80*/  @P4 IMAD.MOV.U32 R4, RZ, RZ, R10 ;  /* 0x000000ffff044224 */ /* 0x001fe400078e000a */
[----:B------:R-:W-:-:S05]  /*6e90*/  @P4 IMAD.MOV.U32 R5, RZ, RZ, R11 ;  /* 0x000000ffff054224 */ /* 0x000fca00078e000b */
[----:B------:R0:W-:Y:S04]  /*6ea0*/  @P4 STG.E.U16 desc[UR36][R4.64+0x70], R52 ;  /* 0x0000703404004986 */ /* 0x0001e8000c101524 */
[----:B------:R1:W-:Y:S01]  /*6eb0*/  @P0 STG.E.U16 desc[UR36][R10.64+0x72], R53 ;  /* 0x000072350a000986 */ /* 0x0003e2000c101524 */
[----:B0-----:R-:W-:Y:S02]  /*6ec0*/  @P2 IMAD.MOV.U32 R4, RZ, RZ, R6 ;  /* 0x000000ffff042224 */ /* 0x001fe400078e0006 */
[----:B------:R-:W-:-:S05]  /*6ed0*/  @P2 IMAD.MOV.U32 R5, RZ, RZ, R7 ;  /* 0x000000ffff052224 */ /* 0x000fca00078e0007 */
[----:B------:R1:W-:Y:S04]  /*6ee0*/  @P2 STG.E.U16 desc[UR36][R4.64+0x70], R54 ;  /* 0x0000703604002986 */ /* 0x0003e8000c101524 */
[----:B------:R1:W-:Y:S02]  /*6ef0*/  @P1 STG.E.U16 desc[UR36][R6.64+0x72], R55 ;  /* 0x0000723706001986 */ /* 0x0003e4000c101524 */
.L_x_158:
[----:B------:R-:W-:Y:S05]  /*6f00*/  BSYNC B0 ;  /* 0x0000000000007941 */ /* 0x000fea0003800000 */
.L_x_34:
[----:B------:R-:W-:Y:S01]  /*6f10*/  ULDC UR4, c[0x0][0xc] ;  /* 0x0000030000047ab9 */ /* 0x000fe20000000800 */
[----:B------:R-:W-:Y:S01]  /*6f20*/  ULDC UR5, c[0x0][0x10] ;  /* 0x0000040000057ab9 */ /* 0x000fe20000000800 */
[----:B------:R-:W2:Y:S01]  /*6f30*/  LDC R3, c[0x0][0x14] ;  /* 0x00000500ff037b82 */ /* 0x000ea20000000800 */
[----:B------:R-:W-:Y:S01]  /*6f40*/  UIMAD.WIDE.U32 UR4, UR4, UR5, URZ ;  /* 0x00000005040472a5 */ /* 0x000fe2000f8e003f */
[----:B------:R-:W-:Y:S02]  /*6f50*/  IMAD.MOV.U32 R90, RZ, RZ, -0x1 ;  /* 0xffffffffff5a7424 */ /* 0x000fe400078e00ff */
[----:B------:R-:W-:-:S03]  /*6f60*/  IMAD.MOV.U32 R23, RZ, RZ, -0x1 ;  /* 0xffffffffff177424 */ /* 0x000fc600078e00ff */
[----:B--2---:R-:W-:-:S04]  /*6f70*/  IMAD.WIDE.U32 R16, R3, UR4, R16 ;  /* 0x0000000403107c25 */ /* 0x004fc8000f8e0010 */
[----:B------:R-:W-:Y:S01]  /*6f80*/  IMAD R3, R3, UR5, RZ ;  /* 0x0000000503037c24 */ /* 0x000fe2000f8e02ff */
[----:B------:R-:W-:Y:S02]  /*6f90*/  ULDC.64 UR4, c[0x0][0x650] ;  /* 0x0001940000047ab9 */ /* 0x000fe40000000a00 */
[----:B------:R-:W-:Y:S01]  /*6fa0*/  ISETP.GE.U32.AND P0, PT, R16, UR4, PT ;  /* 0x0000000410007c0c */ /* 0x000fe2000bf06070 */
[--C-:B------:R-:W-:Y:S01]  /*6fb0*/  IMAD.IADD R17, R17, 0x1, R3.reuse ;  /* 0x0000000111117824 */ /* 0x100fe200078e0203 */
[----:B------:R-:W-:-:S04]  /*6fc0*/  PRMT R3, RZ, 0x7610, R3 ;  /* 0x00007610ff037816 */ /* 0x000fc80000000003 */
[----:B------:R-:W-:-:S13]  /*6fd0*/  ISETP.GE.U32.AND.EX P0, PT, R17, UR5, PT, P0 ;  /* 0x0000000511007c0c */ /* 0x000fda000bf06100 */
[----:B------:R-:W-:Y:S05]  /*6fe0*/  @P0 BRA `(.L_x_159) ;  /* 0x0000000400640947 */ /* 0x000fea0003800000 */
[----:B0-----:R-:W0:Y:S01]  /*6ff0*/  S2R R12, SR_CTAID.X ;  /* 0x00000000000c7919 */ /* 0x001e220000002500 */
[----:B-1----:R-:W1:Y:S01]  /*7000*/  LDC.64 R10, c[0x0][0x628] ;  /* 0x00018a00ff0a7b82 */ /* 0x002e620000000a00 */
[----:B------:R-:W-:Y:S01]  /*7010*/  ULDC UR4, c[0x0][0x150] ;  /* 0x0000540000047ab9 */ /* 0x000fe20000000800 */
[----:B------:R-:W-:Y:S01]  /*7020*/  IMAD.MOV.U32 R8, RZ, RZ, R16 ;  /* 0x000000ffff087224 */ /* 0x000fe200078e0010 */
[----:B------:R-:W2:Y:S01]  /*7030*/  S2R R24, SR_CTAID.Y ;  /* 0x0000000000187919 */ /* 0x000ea20000002600 */
[----:B------:R-:W-:-:S04]  /*7040*/  IMAD.MOV.U32 R9, RZ, RZ, R17 ;  /* 0x000000ffff097224 */ /* 0x000fc800078e0011 */
[----:B------:R-:W2:Y:S08]  /*7050*/  LDC R21, c[0x0][0x144] ;  /* 0x00005100ff157b82 */ /* 0x000eb00000000800 */
[----:B------:R-:W2:Y:S08]  /*7060*/  LDC R0, c[0x0][0x630] ;  /* 0x00018c00ff007b82 */ /* 0x000eb00000000800 */
[----:B------:R-:W2:Y:S01]  /*7070*/  LDC.64 R14, c[0x0][0x620] ;  /* 0x00018800ff0e7b82 */ /* 0x000ea20000000a00 */
[----:B-1----:R-:W-:-:S04]  /*7080*/  ISETP.NE.U32.AND P0, PT, R10, RZ, PT ;  /* 0x000000ff0a00720c */ /* 0x002fc80003f05070 */
[----:B------:R-:W-:Y:S02]  /*7090*/  ISETP.NE.AND.EX P0, PT, R11, RZ, PT, P0 ;  /* 0x000000ff0b00720c */ /* 0x000fe40003f05300 */
[----:B0-----:R-:W-:-:S05]  /*70a0*/  I2FP.F32.U32 R3, R12 ;  /* 0x0000000c00037245 */ /* 0x001fca0000201000 */
[----:B------:R-:W-:-:S04]  /*70b0*/  FMUL R3, R3, UR4 ;  /* 0x0000000403037c20 */ /* 0x000fc80008400000 */
[----:B------:R0:W1:Y:S02]  /*70c0*/  F2I.U32.TRUNC.NTZ R20, R3 ;  /* 0x0000000300147305 */ /* 0x000064000020f000 */
[----:B------:R-:W-:Y:S05]  /*70d0*/  @!P0 BRA `(.L_x_160) ;  /* 0x0000000000288947 */ /* 0x000fea0003800000 */
[----:B0-----:R-:W0:Y:S02]  /*70e0*/  LDC R3, c[0x0][0x634] ;  /* 0x00018d00ff037b82 */ /* 0x001e240000000800 */
        /* <DEDUP_REMOVED lines=9> */
.L_x_160:
[----:B------:R-:W3:Y:S01]  /*7180*/  LDC.64 R28, c[0x0][0x640] ;  /* 0x00019000ff1c7b82 */ /* 0x000ee20000000a00 */
[-CC-:B--2---:R-:W-:Y:S01]  /*7190*/  SHF.R.U64 R23, R8, R0.reuse, R9.reuse ;  /* 0x0000000008177219 */ /* 0x184fe20000001209 */
[----:B-1----:R-:W-:Y:S01]  /*71a0*/  IMAD.MOV R20, RZ, RZ, -R20 ;  /* 0x000000ffff147224 */ /* 0x002fe200078e0a14 */
[----:B------:R-:W-:Y:S01]  /*71b0*/  SHF.R.U32.HI R0, RZ, R0, R9 ;  /* 0x00000000ff007219 */ /* 0x000fe20000011609 */
[----:B------:R-:W-:Y:S01]  /*71c0*/  ULDC UR4, c[0x0][0x154] ;  /* 0x0000550000047ab9 */ /* 0x000fe20000000800 */
[----:B0-----:R-:W-:Y:S01]  /*71d0*/  IADD3 R3, P0, RZ, -R23, RZ ;  /* 0x80000017ff037210 */ /* 0x001fe20007f1e0ff */
[----:B------:R-:W-:Y:S02]  /*71e0*/  IMAD R21, R21, R20, R12 ;  /* 0x0000001415157224 */ /* 0x000fe400078e020c */
[----:B------:R-:W0:Y:S01]  /*71f0*/  LDC R6, c[0x0][0x618] ;  /* 0x00018600ff067b82 */ /* 0x000e220000000800 */
[----:B------:R-:W-:Y:S02]  /*7200*/  IMAD.MOV.U32 R7, RZ, RZ, 0x1 ;  /* 0x00000001ff077424 */ /* 0x000fe400078e00ff */
[----:B------:R-:W-:-:S04]  /*7210*/  IMAD.X R5, RZ, RZ, ~R0, P0 ;  /* 0x000000ffff057224 */ /* 0x000fc800000e0e00 */
[-C--:B------:R-:W-:Y:S01]  /*7220*/  IMAD R0, R5, R14.reuse, RZ ;  /* 0x0000000e05007224 */ /* 0x080fe200078e02ff */
[----:B------:R-:W1:Y:S01]  /*7230*/  LDC R8, c[0x0][0x608] ;  /* 0x00018200ff087b82 */ /* 0x000e620000000800 */
[----:B------:R-:W-:-:S04]  /*7240*/  IMAD.WIDE.U32 R4, R3, R14, R16 ;  /* 0x0000000e03047225 */ /* 0x000fc800078e0010 */
[----:B------:R-:W-:Y:S01]  /*7250*/  IMAD R3, R3, R15, R0 ;  /* 0x0000000f03037224 */ /* 0x000fe200078e0200 */
[----:B------:R-:W-:Y:S02]  /*7260*/  I2FP.F32.U32 R0, R24 ;  /* 0x0000001800007245 */ /* 0x000fe40000201000 */
[----:B------:R-:W2:Y:S01]  /*7270*/  LDC R26, c[0x0][0x658] ;  /* 0x00019600ff1a7b82 */ /* 0x000ea20000000800 */
[----:B------:R-:W-:Y:S01]  /*7280*/  IMAD.IADD R3, R5, 0x1, R3 ;  /* 0x0000000105037824 */ /* 0x000fe200078e0203 */
[----:B---3--:R-:W-:Y:S01]  /*7290*/  ISETP.NE.U32.AND P0, PT, R28, RZ, PT ;  /* 0x000000ff1c00720c */ /* 0x008fe20003f05070 */
[----:B------:R-:W-:Y:S01]  /*72a0*/  FMUL R0, R0, UR4 ;  /* 0x0000000400007c20 */ /* 0x000fe20008400000 */
[----:B------:R-:W-:Y:S02]  /*72b0*/  IMAD.MOV.U32 R5, RZ, RZ, -0x1 ;  /* 0xffffffffff057424 */ /* 0x000fe400078e00ff */
[----:B------:R-:W-:Y:S01]  /*72c0*/  ISETP.NE.AND.EX P0, PT, R29, RZ, PT, P0 ;  /* 0x000000ff1d00720c */ /* 0x000fe20003f05300 */
[----:B------:R3:W2:Y:S01]  /*72d0*/  F2I.U32.TRUNC.NTZ R13, R0 ;  /* 0x00000000000d7305 */ /* 0x0006a2000020f000 */
[----:B------:R-:W3:Y:S01]  /*72e0*/  LDC R15, c[0x0][0x148] ;  /* 0x00005200ff0f7b82 */ /* 0x000ee20000000800 */
[----:B0-----:R-:W-:-:S02]  /*72f0*/  SHF.R.U64 R12, R4, R6, R3 ;  /* 0x00000006040c7219 */ /* 0x001fc40000001203 */
[----:B------:R-:W-:-:S05]  /*7300*/  SHF.R.U32.HI R3, RZ, R6, R3 ;  /* 0x00000006ff037219 */ /* 0x000fca0000011603 */
[----:B------:R-:W0:Y:S01]  /*7310*/  LDC R20, c[0x0][0x600] ;  /* 0x00018000ff147b82 */ /* 0x000e220000000800 */
[-CC-:B-1----:R-:W-:Y:S02]  /*7320*/  SHF.R.U64 R10, R12, R8.reuse, R3.reuse ;  /* 0x000000080c0a7219 */ /* 0x182fe40000001203 */
[----:B------:R-:W-:-:S05]  /*7330*/  SHF.R.U32.HI R3, RZ, R8, R3 ;  /* 0x00000008ff037219 */ /* 0x000fca0000011603 */
[----:B------:R-:W1:Y:S01]  /*7340*/  LDC R27, c[0x0][0x648] ;  /* 0x00019200ff1b7b82 */ /* 0x000e620000000800 */
[-C--:B--2---:R-:W-:Y:S02]  /*7350*/  SHF.L.U32 R4, R5, R26.reuse, RZ ;  /* 0x0000001a05047219 */ /* 0x084fe400000006ff */
[-CC-:B------:R-:W-:Y:S02]  /*7360*/  SHF.R.U64 R14, R10, R26.reuse, R3.reuse ;  /* 0x0000001a0a0e7219 */ /* 0x180fe40000001203 */
[----:B------:R-:W-:Y:S02]  /*7370*/  SHF.R.U32.HI R5, RZ, R26, R3 ;  /* 0x0000001aff057219 */ /* 0x000fe40000011603 */
[----:B------:R-:W-:Y:S01]  /*7380*/  LOP3.LUT R25, RZ, R4, RZ, 0x33, !PT ;  /* 0x00000004ff197212 */ /* 0x000fe200078e33ff */
[----:B------:R-:W2:Y:S01]  /*7390*/  LDC R30, c[0x0][0x638] ;  /* 0x00018e00ff1e7b82 */ /* 0x000ea20000000800 */
[----:B------:R-:W-:Y:S01]  /*73a0*/  SHF.L.U32 R26, R7, R26, RZ ;  /* 0x0000001a071a7219 */ /* 0x000fe200000006ff */
[----:B------:R-:W-:-:S06]  /*73b0*/  IMAD.MOV.U32 R4, RZ, RZ, R14 ;  /* 0x000000ffff047224 */ /* 0x000fcc00078e000e */
[----:B------:R-:W0:Y:S01]  /*73c0*/  LDC R31, c[0x0][0x610] ;  /* 0x00018400ff1f7b82 */ /* 0x000e220000000800 */
        /* <DEDUP_REMOVED lines=11> */
.L_x_161:
[----:B------:R-:W-:Y:S01]  /*7480*/  ISETP.NE.AND P0, PT, R2, 0x1, PT ;  /* 0x000000010200780c */ /* 0x000fe20003f05270 */
[----:B0-----:R-:W-:Y:S01]  /*7490*/  VIADD R7, R20, 0xffffffff ;  /* 0xffffffff14077836 */ /* 0x001fe20000000000 */
[----:B-1-3--:R-:W-:Y:S01]  /*74a0*/  SHF.R.U64 R0, R4, R27, R5 ;  /* 0x0000001b04007219 */ /* 0x00afe20000001205 */
[----:B------:R-:W-:Y:S01]  /*74b0*/  IMAD.MOV R13, RZ, RZ, -R13 ;  /* 0x000000ffff0d7224 */ /* 0x000fe200078e0a0d */
[----:B------:R-:W-:Y:S01]  /*74c0*/  LOP3.LUT R5, R10, R25, RZ, 0xc0, !PT ;  /* 0x000000190a057212 */ /* 0x000fe200078ec0ff */
[----:B------:R-:W-:Y:S01]  /*74d0*/  IMAD.MOV.U32 R4, RZ, RZ, 0x1 ;  /* 0x00000001ff047424 */ /* 0x000fe200078e00ff */
[----:B------:R-:W-:Y:S01]  /*74e0*/  LOP3.LUT R12, R12, R7, RZ, 0xc0, !PT ;  /* 0x000000070c0c7212 */ /* 0x000fe200078ec0ff */
[----:B------:R-:W-:Y:S02]  /*74f0*/  IMAD.MOV R3, RZ, RZ, -R0 ;  /* 0x000000ffff037224 */ /* 0x000fe400078e0a00 */
[----:B------:R-:W-:Y:S02]  /*7500*/  IMAD R0, R26, R0, R5 ;  /* 0x000000001a007224 */ /* 0x000fe400078e0205 */
[----:B--2---:R-:W-:-:S02]  /*7510*/  IMAD R3, R3, R30, R14 ;  /* 0x0000001e03037224 */ /* 0x004fc400078e020e */
[----:B------:R-:W-:Y:S02]  /*7520*/  @P0 IMAD R21, R15, R13, R24 ;  /* 0x0000000d0f150224 */ /* 0x000fe400078e0218 */
[----:B------:R-:W-:Y:S01]  /*7530*/  IMAD R5, R3, R20, R12 ;  /* 0x0000001403057224 */ /* 0x000fe200078e020c */
[----:B------:R-:W-:Y:S01]  /*7540*/  PRMT R3, R4, 0x7610, R3 ;  /* 0x0000761004037816 */ /* 0x000fe20000000003 */
[----:B------:R-:W-:-:S05]  /*7550*/  IMAD R0, R0, R31, R21 ;  /* 0x0000001f00007224 */ /* 0x000fca00078e0215 */
[----:B------:R-:W-:Y:S02]  /*7560*/  SEL R90, R5, R0, !P0 ;  /* 0x00000000055a7207 */ /* 0x000fe40004000000 */
[----:B------:R-:W-:-:S07]  /*7570*/  SEL R0, R0, R5, !P0 ;  /* 0x0000000500007207 */ /* 0x000fce0004000000 */
.L_x_159:
[----:B------:R-:W-:Y:S01]  /*7580*/  LOP3.LUT P0, RZ, R3, 0xff, RZ, 0xc0, !PT ;  /* 0x000000ff03ff7812 */ /* 0x000fe2000780c0ff */
[----:B------:R-:W-:-:S12]  /*7590*/  IMAD.MOV.U32 R98, RZ, RZ, R0 ;  /* 0x000000ffff627224 */ /* 0x000fd800078e0000 */
[----:B------:R-:W-:Y:S05]  /*75a0*/  @P0 BRA `(.L_x_162) ;  /* 0xffffff9c00040947 */ /* 0x000fea000383ffff */
[----:B------:R-:W-:Y:S05]  /*75b0*/  EXIT ;  /* 0x000000000000794d */ /* 0x000fea0003800000 */
.L_x_7:
[----:B0-----:R-:W-:Y:S01]  /*75c0*/  ULDC.64 UR4, c[0x0][0x650] ;  /* 0x0001940000047ab9 */ /* 0x001fe20000000a00 */
        /* <DEDUP_REMOVED lines=25> */
.L_x_164:
[----:B------:R-:W0:Y:S01]  /*7760*/  LDC.64 R28, c[0x0][0x640] ;  /* 0x00019000ff1c7b82 */ /* 0x000e220000000a00 */
[-CC-:B------:R-:W-:Y:S01]  /*7770*/  SHF.R.U64 R22, R12, R6.reuse, R13.reuse ;  /* 0x000000060c167219 */ /* 0x180fe2000000120d */
[----:B------:R-:W-:Y:S01]  /*7780*/  IMAD.MOV.U32 R30, RZ, RZ, 0x1 ;  /* 0x00000001ff1e7424 */ /* 0x000fe200078e00ff */
[----:B------:R-:W-:Y:S02]  /*7790*/  SHF.R.U32.HI R6, RZ, R6, R13 ;  /* 0x00000006ff067219 */ /* 0x000fe4000001160d */
        /* <DEDUP_REMOVED lines=8> */
[----:B------:R-:W-:Y:S01]  /*7820*/  IMAD.IADD R9, R9, 0x1, R11 ;  /* 0x0000000109097824 */ /* 0x000fe200078e020b */
[----:B0-----:R-:W-:-:S04]  /*7830*/  ISETP.NE.U32.AND P0, PT, R28, RZ, PT ;  /* 0x000000ff1c00720c */ /* 0x001fc80003f05070 */
[----:B------:R-:W-:Y:S02]  /*7840*/  ISETP.NE.AND.EX P0, PT, R29, RZ, PT, P0 ;  /* 0x000000ff1d00720c */ /* 0x000fe40003f05300 */
[----:B------:R-:W0:Y:S01]  /*7850*/  LDC R20, c[0x0][0x600] ;  /* 0x00018000ff147b82 */ /* 0x000e220000000800 */
[-CC-:B-1----:R-:W-:Y:S01]  /*7860*/  SHF.R.U64 R14, R8, R10.reuse, R9.reuse ;  /* 0x0000000a080e7219 */ /* 0x182fe20000001209 */
[----:B------:R-:W-:Y:S01]  /*7870*/  IMAD.MOV.U32 R8, RZ, RZ, -0x1 ;  /* 0xffffffffff087424 */ /* 0x000fe200078e00ff */
[----:B------:R-:W-:-:S05]  /*7880*/  SHF.R.U32.HI R9, RZ, R10, R9 ;  /* 0x0000000aff097219 */ /* 0x000fca0000011609 */
[----:B------:R-:W1:Y:S01]  /*7890*/  LDC R24, c[0x0][0x648] ;  /* 0x00019200ff187b82 */ /* 0x000e620000000800 */
[-CC-:B--2---:R-:W-:Y:S02]  /*78a0*/  SHF.R.U64 R23, R14, R12.reuse, R9.reuse ;  /* 0x0000000c0e177219 */ /* 0x184fe40000001209 */
[----:B------:R-:W-:-:S05]  /*78b0*/  SHF.R.U32.HI R6, RZ, R12, R9 ;  /* 0x0000000cff067219 */ /* 0x000fca0000011609 */
[----:B------:R-:W2:Y:S01]  /*78c0*/  LDC R26, c[0x0][0x638] ;  /* 0x00018e00ff1a7b82 */ /* 0x000ea20000000800 */
[-C--:B---3--:R-:W-:Y:S02]  /*78d0*/  SHF.L.U32 R8, R8, R27.reuse, RZ ;  /* 0x0000001b08087219 */ /* 0x088fe400000006ff */
[-CC-:B------:R-:W-:Y:S02]  /*78e0*/  SHF.R.U64 R25, R23, R27.reuse, R6.reuse ;  /* 0x0000001b17197219 */ /* 0x180fe40000001206 */
[----:B------:R-:W-:Y:S02]  /*78f0*/  LOP3.LUT R32, RZ, R8, RZ, 0x33, !PT ;  /* 0x00000008ff207212 */ /* 0x000fe400078e33ff */
[----:B------:R-:W-:Y:S01]  /*7900*/  SHF.R.U32.HI R9, RZ, R27, R6 ;  /* 0x0000001bff097219 */ /* 0x000fe20000011606 */
[----:B------:R-:W3:Y:S01]  /*7910*/  LDC R31, c[0x0][0x610] ;  /* 0x00018400ff1f7b82 */ /* 0x000ee20000000800 */
[----:B------:R-:W-:Y:S01]  /*7920*/  IMAD.MOV.U32 R8, RZ, RZ, R25 ;  /* 0x000000ffff087224 */ /* 0x000fe200078e0019 */
[----:B------:R-:W-:Y:S06]  /*7930*/  @!P0 BRA `(.L_x_165) ;  /* 0x0000000000288947 */ /* 0x000fec0003800000 */
        /* <DEDUP_REMOVED lines=10> */
.L_x_165:
[----:B------:R-:W-:Y:S02]  /*79e0*/  ISETP.NE.AND P0, PT, R2, 0x1, PT ;  /* 0x000000010200780c */ /* 0x000fe40003f05270 */
[----:B-1----:R-:W-:Y:S01]  /*79f0*/  SHF.R.U64 R6, R8, R24, R9 ;  /* 0x0000001808067219 */ /* 0x002fe20000001209 */
[----:B0-----:R-:W-:Y:S01]  /*7a00*/  VIADD R9, R20, 0xffffffff ;  /* 0xffffffff14097836 */ /* 0x001fe20000000000 */
[----:B------:R-:W-:Y:S02]  /*7a10*/  SHF.L.U32 R30, R30, R27, RZ ;  /* 0x0000001b1e1e7219 */ /* 0x000fe400000006ff */
[----:B------:R-:W-:Y:S01]  /*7a20*/  LOP3.LUT R5, R23, R32, RZ, 0xc0, !PT ;  /* 0x0000002017057212 */ /* 0x000fe200078ec0ff */
[----:B------:R-:W-:-:S04]  /*7a30*/  IMAD.MOV R8, RZ, RZ, -R6 ;  /* 0x000000ffff087224 */ /* 0x000fc800078e0a06 */
[----:B------:R-:W-:Y:S01]  /*7a40*/  IMAD R6, R30, R6, R5 ;  /* 0x000000061e067224 */ /* 0x000fe200078e0205 */
[----:B------:R-:W-:Y:S01]  /*7a50*/  LOP3.LUT R5, R14, R9, RZ, 0xc0, !PT ;  /* 0x000000090e057212 */ /* 0x000fe200078ec0ff */
[----:B------:R-:W-:Y:S02]  /*7a60*/  @P0 IMAD R3, R7, R21, R4 ;  /* 0x0000001507030224 */ /* 0x000fe400078e0204 */
[----:B--2---:R-:W-:Y:S02]  /*7a70*/  IMAD R4, R8, R26, R25 ;  /* 0x0000001a08047224 */ /* 0x004fe400078e0219 */
[----:B---3--:R-:W-:Y:S02]  /*7a80*/  IMAD R3, R6, R31, R3 ;  /* 0x0000001f06037224 */ /* 0x008fe400078e0203 */
[----:B------:R-:W-:Y:S02]  /*7a90*/  IMAD R4, R4, R20, R5 ;  /* 0x0000001404047224 */ /* 0x000fe400078e0205 */
[----:B------:R-:W-:-:S02]  /*7aa0*/  IMAD.MOV.U32 R8, RZ, RZ, 0x1 ;  /* 0x00000001ff087424 */ /* 0x000fc400078e00ff */
[----:B------:R-:W-:Y:S01]  /*7ab0*/  IMAD.MOV.U32 R6, RZ, RZ, R22 ;  /* 0x000000ffff067224 */ /* 0x000fe200078e0016 */
[----:B------:R-:W-:Y:S02]  /*7ac0*/  SEL R13, R4, R3, !P0 ;  /* 0x00000003040d7207 */ /* 0x000fe40004000000 */
[----:B------:R-:W-:-:S07]  /*7ad0*/  SEL R20, R3, R4, !P0 ;  /* 0x0000000403147207 */ /* 0x000fce0004000000 */
.L_x_163:
[----:B------:R-:W-:-:S08]  /*7ae0*/  NOP ;  /* 0x0000000000007918 */ /* 0x000fd00000000000 */
[----:B------:R-:W0:-:S00]  /*7af0*/  USETMAXREG.DEALLOC.CTAPOOL 0x28 ;  /* 0x00000028000079c8 */ /* 0x000e0000080e0500 */
[----:B0-----:R-:W-:-:S13]  /*7b00*/  ISETP.NE.AND P0, PT, R0, RZ, PT ;  /* 0x000000ff0000720c */ /* 0x001fda0003f05270 */
[----:B------:R-:W-:Y:S05]  /*7b10*/  @P0 EXIT ;  /* 0x000000000000094d */ /* 0x000fea0003800000 */
[----:B------:R-:W-:Y:S01]  /*7b20*/  LOP3.LUT P0, RZ, R8, 0xff, RZ, 0xc0, !PT ;  /* 0x000000ff08ff7812 */ /* 0x000fe2000780c0ff */
[----:B------:R-:W-:Y:S02]  /*7b30*/  IMAD.MOV.U32 R0, RZ, RZ, 0x1 ;  /* 0x00000001ff007424 */ /* 0x000fe400078e00ff */
[----:B------:R-:W-:-:S10]  /*7b40*/  IMAD.MOV.U32 R3, RZ, RZ, RZ ;  /* 0x000000ffff037224 */ /* 0x000fd400078e00ff */
[----:B------:R-:W-:Y:S05]  /*7b50*/  @!P0 BRA `(.L_x_166) ;  /* 0x0000000c00408947 */ /* 0x000fea0003800000 */
[----:B------:R-:W0:Y:S01]  /*7b60*/  LDC R0, c[0x0][0x28c] ;  /* 0x0000a300ff007b82 */ /* 0x000e220000000800 */
[----:B------:R-:W-:Y:S01]  /*7b70*/  ULDC UR5, c[0x0][0x658] ;  /* 0x0001960000057ab9 */ /* 0x000fe20000000800 */
[----:B------:R-:W-:Y:S01]  /*7b80*/  UMOV UR7, 0xffffffff ;  /* 0xffffffff00077882 */ /* 0x000fe20000000000 */
[----:B------:R-:W-:Y:S01]  /*7b90*/  ULDC UR6, c[0x0][0xc] ;  /* 0x0000030000067ab9 */ /* 0x000fe20000000800 */
[----:B------:R-:W-:Y:S01]  /*7ba0*/  USHF.L.U32 UR8, UR7, UR5, URZ ;  /* 0x0000000507087299 */ /* 0x000fe2000800063f */
[----:B------:R-:W-:Y:S01]  /*7bb0*/  BSSY B0, `(.L_x_166) ;  /* 0x00000ca000007945 */ /* 0x000fe20003800000 */
[----:B------:R-:W-:Y:S01]  /*7bc0*/  UMOV UR9, 0x1 ;  /* 0x0000000100097882 */ /* 0x000fe20000000000 */
[----:B------:R-:W-:Y:S01]  /*7bd0*/  ULDC UR7, c[0x0][0x10] ;  /* 0x0000040000077ab9 */ /* 0x000fe20000000800 */
[----:B------:R-:W1:Y:S01]  /*7be0*/  S2UR UR10, SR_CgaCtaId ;  /* 0x00000000000a79c3 */ /* 0x000e620000008800 */
[----:B------:R-:W-:Y:S01]  /*7bf0*/  UIMAD.WIDE.U32 UR6, UR6, UR7, URZ ;  /* 0x00000007060672a5 */ /* 0x000fe2000f8e003f */
[----:B------:R-:W-:Y:S01]  /*7c00*/  IMAD.MOV.U32 R9, RZ, RZ, 0x1 ;  /* 0x00000001ff097424 */ /* 0x000fe200078e00ff */
[----:B------:R-:W-:Y:S01]  /*7c10*/  USHF.L.U32 UR18, UR9, UR5, URZ ;  /* 0x0000000509127299 */ /* 0x000fe2000800063f */
[----:B------:R-:W-:Y:S01]  /*7c20*/  LOP3.LUT R8, R19, 0x2, RZ, 0xfc, !PT ;  /* 0x0000000213087812 */ /* 0x000fe200078efcff */
[----:B------:R-:W-:Y:S01]  /*7c30*/  ULDC UR4, c[0x0][0x600] ;  /* 0x0001800000047ab9 */ /* 0x000fe20000000800 */
[----:B------:R-:W-:Y:S01]  /*7c40*/  ULDC UR5, c[0x0][0x14] ;  /* 0x0000050000057ab9 */ /* 0x000fe20000000800 */
[----:B------:R-:W-:-:S02]  /*7c50*/  UIADD3 UR4, UR4, -0x1, URZ ;  /* 0xffffffff04047890 */ /* 0x000fc4000fffe03f */
[----:B------:R-:W-:Y:S02]  /*7c60*/  UIMAD.WIDE.U32 UR22, UR6, UR5, URZ ;  /* 0x00000005061672a5 */ /* 0x000fe4000f8e003f */
[----:B------:R-:W-:Y:S02]  /*7c70*/  UIMAD UR13, UR7, UR5, URZ ;  /* 0x00000005070d72a4 */ /* 0x000fe4000f8e023f */
[----:B------:R-:W-:Y:S02]  /*7c80*/  ULOP3.LUT UR17, URZ, UR8, URZ, 0x33, !UPT ;  /* 0x000000083f117292 */ /* 0x000fe4000f8e333f */
[----:B------:R-:W-:Y:S01]  /*7c90*/  UIADD3 UR13, UR23, UR13, URZ ;  /* 0x0000000d170d7290 */ /* 0x000fe2000fffe03f */
[----:B0-----:R-:W-:Y:S01]  /*7ca0*/  VIADD R0, R0, 0x3f ;  /* 0x0000003f00007836 */ /* 0x001fe20000000000 */
[----:B------:R-:W-:-:S04]  /*7cb0*/  ULDC.64 UR24, c[0x0][0x198] ;  /* 0x0000660000187ab9 */ /* 0x000fc80000000a00 */
[----:B------:R-:W-:Y:S01]  /*7cc0*/  SHF.R.S32.HI R3, RZ, 0x1f, R0 ;  /* 0x0000001fff037819 */ /* 0x000fe20000011400 */
[----:B-1----:R-:W-:-:S03]  /*7cd0*/  IMAD.U32 R11, RZ, RZ, UR10 ;  /* 0x0000000aff0b7e24 */ /* 0x002fc6000f8e00ff */
[----:B------:R-:W-:Y:S01]  /*7ce0*/  LEA.HI R3, R3, R0, RZ, 0x6 ;  /* 0x0000000003037211 */ /* 0x000fe200078f30ff */
[----:B------:R-:W-:-:S03]  /*7cf0*/  IMAD.MOV.U32 R0, RZ, RZ, 0x1 ;  /* 0x00000001ff007424 */ /* 0x000fc600078e00ff */
[----:B------:R-:W-:Y:S01]  /*7d00*/  SHF.R.S32.HI R10, RZ, 0x6, R3 ;  /* 0x00000006ff0a7819 */ /* 0x000fe20000011403 */
[----:B------:R-:W-:-:S04]  /*7d10*/  IMAD.MOV.U32 R3, RZ, RZ, RZ ;  /* 0x000000ffff037224 */ /* 0x000fc800078e00ff */
[----:B------:R-:W-:-:S07]  /*7d20*/  VIADD R12, R10, 0x1 ;  /* 0x000000010a0c7836 */ /* 0x000fce0000000000 */
.L_x_177:
[----:B------:R-:W-:-:S03]  /*7d30*/  UMOV UR5, 0xffffffff ;  /* 0xffffffff00057882 */ /* 0x000fc60000000000 */
[----:B------:R-:W-:Y:S05]  /*7d40*/  BRA.DIV UR5, `(.L_x_167) ;  /* 0x0000000e05d07947 */ /* 0x000fea000b800000 */
[----:B------:R-:W-:-:S13]  /*7d50*/  ELECT P6, URZ, PT ;  /* 0x00000000003f782f */ /* 0x000fda00038c0000 */
.L_x_189:
[----:B------:R-:W0:Y:S01]  /*7d60*/  LDC R4, c[0x0][0x28c] ;  /* 0x0000a300ff047b82 */ /* 0x000e220000000800 */
[----:B------:R-:W-:Y:S01]  /*7d70*/  BSSY B1, `(.L_x_168) ;  /* 0x000003b000017945 */ /* 0x000fe20003800000 */
[----:B0-----:R-:W-:-:S13]  /*7d80*/  ISETP.LT.OR P6, PT, R4, 0x1, !P6 ;  /* 0x000000010400780c */ /* 0x001fda00077c1670 */
[----:B------:R-:W-:Y:S05]  /*7d90*/  @P6 BRA `(.L_x_169) ;  /* 0x0000000000e06947 */ /* 0x000fea0003800000 */
[----:B------:R-:W-:Y:S02]  /*7da0*/  IMAD R20, R20, 0x2, R11 ;  /* 0x0000000214147824 */ /* 0x000fe400078e020b */
[----:B------:R-:W-:Y:S02]  /*7db0*/  IMAD.SHL.U32 R21, R13, 0x40, RZ ;  /* 0x000000400d157824 */ /* 0x000fe400078e00ff */
[----:B------:R-:W-:Y:S02]  /*7dc0*/  IMAD.MOV.U32 R22, RZ, RZ, RZ ;  /* 0x000000ffff167224 */ /* 0x000fe400078e00ff */
[----:B------:R-:W-:Y:S02]  /*7dd0*/  IMAD.MOV.U32 R4, RZ, RZ, R12 ;  /* 0x000000ffff047224 */ /* 0x000fe400078e000c */
[----:B------:R-:W-:Y:S02]  /*7de0*/  IMAD.MOV.U32 R5, RZ, RZ, R0 ;  /* 0x000000ffff057224 */ /* 0x000fe400078e0000 */
[----:B------:R-:W-:-:S02]  /*7df0*/  IMAD.MOV.U32 R14, RZ, RZ, R3 ;  /* 0x000000ffff0e7224 */ /* 0x000fc400078e0003 */
[----:B------:R-:W-:-:S07]  /*7e00*/  IMAD.SHL.U32 R15, R20, 0x80, RZ ;  /* 0x00000080140f7824 */ /* 0x000fce00078e00ff */
.L_x_172:
[----:B------:R-:W0:Y:S01]  /*7e10*/  S2UR UR5, SR_CgaCtaId ;  /* 0x00000000000579c3 */ /* 0x000e220000008800 */
[----:B------:R-:W-:Y:S02]  /*7e20*/  MOV R20, 0x400 ;  /* 0x0000040000147802 */ /* 0x000fe40000000f00 */
[----:B------:R-:W-:Y:S02]  /*7e30*/  SHF.L.U32 R7, R5, 0x1f, RZ ;  /* 0x0000001f05077819 */ /* 0x000fe400000006ff */
[----:B------:R-:W-:-:S13]  /*7e40*/  LOP3.LUT P1, RZ, R18, 0x7f, RZ, 0xc0, !PT ;  /* 0x0000007f12ff7812 */ /* 0x000fda000782c0ff */
[----:B------:R-:W1:Y:S01]  /*7e50*/  @!P1 LDC R13, c[0x0][0x500] ;  /* 0x00014000ff0d9b82 */ /* 0x000e620000000800 */
[----:B0-----:R-:W-:-:S05]  /*7e60*/  IMAD.U32 R11, RZ, RZ, UR5 ;  /* 0x00000005ff0b7e24 */ /* 0x001fca000f8e00ff */
[----:B------:R-:W-:-:S05]  /*7e70*/  LEA R23, R11, R20, 0x18 ;  /* 0x000000140b177211 */ /* 0x000fca00078ec0ff */
[----:B------:R-:W-:-:S04]  /*7e80*/  IMAD R20, R14, 0x8, R23 ;  /* 0x000000080e147824 */ /* 0x000fc800078e0217 */
[----:B------:R-:W0:Y:S02]  /*7e90*/  SYNCS.PHASECHK.TRANS64.TRYWAIT P0, [R20+URZ+0x28], R7 ;  /* 0x00002807140075a7 */ /* 0x000e24000800017f */
[----:B01----:R-:W-:Y:S05]  /*7ea0*/  @!P0 BRA `(.L_x_170) ;  /* 0x0000000c00988947 */ /* 0x003fea0003800000 */
.L_x_190:
[----:B0-----:R-:W-:Y:S01]  /*7eb0*/  PRMT R7, R8, 0x9910, RZ ;  /* 0x0000991008077816 */ /* 0x001fe200000000ff */
[----:B------:R0:W-:Y:S03]  /*7ec0*/  @!P1 SYNCS.ARRIVE.TRANS64 RZ, [R20+URZ], R13 ;  /* 0x0000000d14ff99a7 */ /* 0x0001e6000800003f */
[----:B------:R-:W-:-:S13]  /*7ed0*/  ISETP.NE.AND P0, PT, R7, 0x2, PT ;  /* 0x000000020700780c */ /* 0x000fda0003f05270 */
[----:B0-----:R-:W-:Y:S05]  /*7ee0*/  @P0 BRA `(.L_x_171) ;  /* 0x0000000000040947 */ /* 0x001fea0003800000 */
[----:B------:R-:W-:Y:S01]  /*7ef0*/  BPT.TRAP 0x1 ;  /* 0x000000040000795c */ /* 0x000fe20000300000 */
.L_x_171:
[----:B------:R-:W-:Y:S01]  /*7f00*/  IMAD R7, R14, 0x2, R11 ;  /* 0x000000020e077824 */ /* 0x000fe200078e020b */
[----:B------:R-:W-:Y:S01]  /*7f10*/  R2UR UR9, R20 ;  /* 0x00000000140972ca */ /* 0x000fe200000e0000 */
[----:B------:R-:W-:Y:S01]  /*7f20*/  VIADD R4, R4, 0xffffffff ;  /* 0xffffffff04047836 */ /* 0x000fe20000000000 */
[----:B------:R-:W-:Y:S01]  /*7f30*/  UIADD3 UR6, UP0, UR24, 0xf0, URZ ;  /* 0x000000f018067890 */ /* 0x000fe2000ff1e03f */
[----:B------:R-:W-:Y:S01]  /*7f40*/  IMAD.SHL.U32 R7, R7, 0x2000, RZ ;  /* 0x0000200007077824 */ /* 0x000fe200078e00ff */
[----:B------:R-:W-:Y:S01]  /*7f50*/  R2UR UR11, R15 ;  /* 0x000000000f0b72ca */ /* 0x000fe200000e0000 */
[----:B------:R-:W-:Y:S01]  /*7f60*/  UIADD3 UR26, UP1, UR24, 0x1f0, URZ ;  /* 0x000001f0181a7890 */ /* 0x000fe2000ff3e03f */
[----:B------:R-:W-:Y:S01]  /*7f70*/  R2UR UR10, R22 ;  /* 0x00000000160a72ca */ /* 0x000fe200000e0000 */
[--C-:B------:R-:W-:Y:S01]  /*7f80*/  IMAD R7, R7, 0x2, R23.reuse ;  /* 0x0000000207077824 */ /* 0x100fe200078e0217 */
[----:B------:R-:W-:Y:S01]  /*7f90*/  R2UR UR12, R6 ;  /* 0x00000000060c72ca */ /* 0x000fe200000e0000 */
[C---:B------:R-:W-:Y:S01]  /*7fa0*/  IMAD R23, R14.reuse, 0x2000, R23 ;  /* 0x000020000e177824 */ /* 0x040fe200078e0217 */
[----:B------:R-:W-:Y:S01]  /*7fb0*/  R2UR UR19, R21 ;  /* 0x00000000151372ca */ /* 0x000fe200000e0000 */
[----:B------:R-:W-:Y:S01]  /*7fc0*/  UIADD3.X UR7, URZ, UR25, URZ, UP0, !UPT ;  /* 0x000000193f077290 */ /* 0x000fe200087fe43f */
[----:B------:R-:W-:Y:S01]  /*7fd0*/  R2UR UR5, R7 ;  /* 0x00000000070572ca */ /* 0x000fe200000e0000 */
[----:B------:R-:W-:Y:S01]  /*7fe0*/  VIADD R14, R14, 0x1 ;  /* 0x000000010e0e7836 */ /* 0x000fe20000000000 */
[----:B------:R-:W-:Y:S01]  /*7ff0*/  R2UR UR8, R23 ;  /* 0x00000000170872ca */ /* 0x000fe200000e0000 */
[----:B------:R-:W-:Y:S01]  /*8000*/  UIADD3.X UR27, URZ, UR25, URZ, UP1, !UPT ;  /* 0x000000193f1b7290 */ /* 0x000fe20008ffe43f */
[----:B------:R-:W-:Y:S01]  /*8010*/  ISETP.GT.AND P1, PT, R4, 0x1, PT ;  /* 0x000000010400780c */ /* 0x000fe20003f24270 */
[----:B------:R-:W-:Y:S01]  /*8020*/  UMOV UR20, 0x30000 ;  /* 0x0003000000147882 */ /* 0x000fe20000000000 */
[----:B------:R-:W-:Y:S01]  /*8030*/  UMOV UR14, 0x0 ;  /* 0x00000000000e7882 */ /* 0x000fe20000000000 */
[----:B------:R-:W-:Y:S01]  /*8040*/  UMOV UR15, 0x10000000 ;  /* 0x10000000000f7882 */ /* 0x000fe20000000000 */
[----:B------:R-:W-:Y:S01]  /*8050*/  ISETP.NE.AND P0, PT, R14, 0x5, PT ;  /* 0x000000050e00780c */ /* 0x000fe20003f05270 */
[----:B------:R-:W-:-:S03]  /*8060*/  VIADD R22, R22, 0x40 ;  /* 0x0000004016167836 */ /* 0x000fc60000000000 */
[----:B------:R-:W-:Y:S01]  /*8070*/  SEL R20, RZ, 0x1, P0 ;  /* 0x00000001ff147807 */ /* 0x000fe20000000000 */
[----:B------:R-:W-:Y:S01]  /*8080*/  UIADD3 UR5, UR5, 0x100, URZ ;  /* 0x0000010005057890 */ /* 0x000fe2000fffe03f */
[----:B------:R-:W-:Y:S01]  /*8090*/  SEL R14, R14, RZ, P0 ;  /* 0x000000ff0e0e7207 */ /* 0x000fe20000000000 */
[----:B------:R-:W-:Y:S01]  /*80a0*/  UIADD3 UR16, UR8, 0x28100, URZ ;  /* 0x0002810008107890 */ /* 0x000fe2000fffe03f */
[----:B------:R-:W-:-:S04]  /*80b0*/  LOP3.LUT R5, R5, R20, RZ, 0x3c, !PT ;  /* 0x0000001405057212 */ /* 0x000fc800078e3cff */
[----:B------:R-:W-:Y:S02]  /*80c0*/  UMOV UR8, UR5 ;  /* 0x0000000500087c82 */ /* 0x000fe40008000000 */
[----:B------:R0:W-:Y:S02]  /*80d0*/  UTMALDG.3D.MULTICAST [UR8], [UR6], UR20, desc[UR14] ;  /* 0x00000e08060073b4 */ /* 0x0001e40008011814 */
[----:B0-----:R-:W-:Y:S01]  /*80e0*/  UMOV UR8, UR16 ;  /* 0x0000001000087c82 */ /* 0x001fe20008000000 */
[----:B------:R-:W-:Y:S02]  /*80f0*/  UMOV UR11, UR19 ;  /* 0x00000013000b7c82 */ /* 0x000fe40008000000 */
[----:B------:R0:W-:Y:S02]  /*8100*/  UTMALDG.3D [UR8], [UR26], desc[UR14] ;  /* 0x00000e081a0075b4 */ /* 0x0001e40008011000 */
[----:B0-----:R-:W-:Y:S05]  /*8110*/  @P1 BRA `(.L_x_172) ;  /* 0xfffffffc003c1947 */ /* 0x001fea000383ffff */
.L_x_169:
[----:B------:R-:W-:Y:S05]  /*8120*/  BSYNC B1 ;  /* 0x0000000000017941 */ /* 0x000fea0003800000 */
.L_x_168:
[----:B------:R-:W-:Y:S01]  /*8130*/  LOP3.LUT P1, RZ, R9, 0xff, RZ, 0xc0, !PT ;  /* 0x000000ff09ff7812 */ /* 0x000fe2000782c0ff */
[C---:B------:R-:W-:Y:S01]  /*8140*/  IMAD.IADD R6, R10.reuse, 0x1, R3 ;  /* 0x000000010a067824 */ /* 0x040fe200078e0203 */
[----:B------:R-:W-:Y:S01]  /*8150*/  ULDC.64 UR6, c[0x0][0x650] ;  /* 0x0001940000067ab9 */ /* 0x000fe20000000a00 */
[----:B------:R-:W-:Y:S01]  /*8160*/  ISETP.GE.U32.AND P2, PT, R10, 0x5, PT ;  /* 0x000000050a00780c */ /* 0x000fe20003f46070 */
[----:B------:R-:W-:Y:S01]  /*8170*/  BSSY B1, `(.L_x_173) ;  /* 0x000006b000017945 */ /* 0x000fe20003800000 */
[----:B------:R-:W-:Y:S01]  /*8180*/  IMAD.MOV.U32 R20, RZ, RZ, -0x1 ;  /* 0xffffffffff147424 */ /* 0x000fe200078e00ff */
[----:B------:R-:W-:Y:S01]  /*8190*/  ISETP.GT.U32.AND P0, PT, R6, 0x4, PT ;  /* 0x000000040600780c */ /* 0x000fe20003f04070 */
[----:B------:R-:W-:Y:S01]  /*81a0*/  IMAD.MOV.U32 R13, RZ, RZ, -0x1 ;  /* 0xffffffffff0d7424 */ /* 0x000fe200078e00ff */
[----:B------:R-:W-:Y:S02]  /*81b0*/  PRMT R9, RZ, 0x7610, R9 ;  /* 0x00007610ff097816 */ /* 0x000fe40000000009 */
[----:B------:R-:W-:-:S03]  /*81c0*/  ISETP.LT.U32.AND P0, PT, R10, 0x5, P0 ;  /* 0x000000050a00780c */ /* 0x000fc60000701070 */
[----:B------:R-:W0:Y:S01]  /*81d0*/  @P1 S2R R11, SR_CgaCtaId ;  /* 0x00000000000b1919 */ /* 0x000e220000008800 */
[----:B------:R-:W-:-:S04]  /*81e0*/  @P1 MOV R4, 0x400 ;  /* 0x0000040000041802 */ /* 0x000fc80000000f00 */
[----:B0-----:R-:W-:Y:S01]  /*81f0*/  @P1 LEA R3, R11, R4, 0x18 ;  /* 0x000000040b031211 */ /* 0x001fe200078ec0ff */
[----:B------:R-:W-:-:S03]  /*8200*/  IMAD.WIDE.U32 R4, R6, -0x33333333, RZ ;  /* 0xcccccccd06047825 */ /* 0x000fc600078e00ff */
[----:B------:R0:W-:Y:S01]  /*8210*/  @P1 SYNCS.ARRIVE.TRANS64.A1T0 RZ, [R3+URZ+0x68], RZ ;  /* 0x000068ff03ff19a7 */ /* 0x0001e2000810003f */
[----:B------:R-:W-:Y:S02]  /*8220*/  IADD3 R16, P1, R16, UR22, RZ ;  /* 0x0000001610107c10 */ /* 0x000fe4000ff3e0ff */
[----:B------:R-:W-:Y:S02]  /*8230*/  SHF.R.U32.HI R5, RZ, 0x2, R5 ;  /* 0x00000002ff057819 */ /* 0x000fe40000011605 */
[----:B------:R-:W-:Y:S02]  /*8240*/  IADD3.X R17, R17, UR13, RZ, P1, !PT ;  /* 0x0000000d11117c10 */ /* 0x000fe40008ffe4ff */
[----:B------:R-:W-:Y:S02]  /*8250*/  PRMT R4, RZ, 0x7610, R4 ;  /* 0x00007610ff047816 */ /* 0x000fe40000000004 */
[----:B0-----:R-:W-:Y:S02]  /*8260*/  SEL R3, RZ, 0x1, !P0 ;  /* 0x00000001ff037807 */ /* 0x001fe40004000000 */
[----:B------:R-:W-:-:S02]  /*8270*/  ISETP.GE.U32.AND P0, PT, R16, UR6, PT ;  /* 0x0000000610007c0c */ /* 0x000fc4000bf06070 */
[----:B------:R-:W-:Y:S01]  /*8280*/  LOP3.LUT R0, R0, R3, RZ, 0x3c, !PT ;  /* 0x0000000300007212 */ /* 0x000fe200078e3cff */
[----:B------:R-:W-:Y:S01]  /*8290*/  IMAD R3, R5, -0x5, R6 ;  /* 0xfffffffb05037824 */ /* 0x000fe200078e0206 */
[----:B------:R-:W-:Y:S01]  /*82a0*/  ISETP.GE.U32.AND.EX P0, PT, R17, UR7, PT, P0 ;  /* 0x0000000711007c0c */ /* 0x000fe2000bf06100 */
[----:B------:R-:W-:Y:S01]  /*82b0*/  IMAD.MOV.U32 R6, RZ, RZ, -0x1 ;  /* 0xffffffffff067424 */ /* 0x000fe200078e00ff */
[----:B------:R-:W-:-:S11]  /*82c0*/  @P2 LOP3.LUT R0, R0, 0x1, R5, 0x78, !PT ;  /* 0x0000000100002812 */ /* 0x000fd600078e7805 */
[----:B------:R-:W-:Y:S05]  /*82d0*/  @P0 BRA `(.L_x_174) ;  /* 0x0000000400500947 */ /* 0x000fea0003800000 */
[----:B------:R-:W0:Y:S01]  /*82e0*/  S2R R15, SR_CTAID.X ;  /* 0x00000000000f7919 */ /* 0x000e220000002500 */
[----:B------:R-:W-:Y:S01]  /*82f0*/  ULDC.64 UR6, c[0x0][0x628] ;  /* 0x00018a0000067ab9 */ /* 0x000fe20000000a00 */
[----:B------:R-:W1:Y:S01]  /*8300*/  LDC R20, c[0x0][0x144] ;  /* 0x00005100ff147b82 */ /* 0x000e620000000800 */
[----:B------:R-:W-:Y:S01]  /*8310*/  ISETP.NE.U32.AND P0, PT, RZ, UR6, PT ;  /* 0x00000006ff007c0c */ /* 0x000fe2000bf05070 */
[----:B------:R-:W2:Y:S01]  /*8320*/  S2R R13, SR_CTAID.Y ;  /* 0x00000000000d7919 */ /* 0x000ea20000002600 */
[----:B------:R-:W-:Y:S01]  /*8330*/  ULDC UR8, c[0x0][0x630] ;  /* 0x00018c0000087ab9 */ /* 0x000fe20000000800 */
[----:B------:R-:W-:Y:S01]  /*8340*/  ULDC UR9, c[0x0][0x150] ;  /* 0x0000540000097ab9 */ /* 0x000fe20000000800 */
[----:B------:R-:W-:Y:S01]  /*8350*/  ISETP.NE.AND.EX P0, PT, RZ, UR7, PT, P0 ;  /* 0x00000007ff007c0c */ /* 0x000fe2000bf05300 */
[----:B------:R-:W-:Y:S02]  /*8360*/  IMAD.MOV.U32 R4, RZ, RZ, R16 ;  /* 0x000000ffff047224 */ /* 0x000fe400078e0010 */
[----:B------:R-:W-:Y:S01]  /*8370*/  IMAD.MOV.U32 R5, RZ, RZ, R17 ;  /* 0x000000ffff057224 */ /* 0x000fe200078e0011 */
[----:B0-----:R-:W-:-:S09]  /*8380*/  I2FP.F32.U32 R22, R15 ;  /* 0x0000000f00167245 */ /* 0x001fd20000201000 */
[----:B------:R-:W-:Y:S05]  /*8390*/  @!P0 BRA `(.L_x_175) ;  /* 0x0000000000288947 */ /* 0x000fea0003800000 */
[----:B------:R-:W-:Y:S02]  /*83a0*/  ULDC UR5, c[0x0][0x634] ;  /* 0x00018d0000057ab9 */ /* 0x000fe40000000800 */
[----:B------:R-:W-:-:S05]  /*83b0*/  IADD3 R5, P0, R16, UR5, RZ ;  /* 0x0000000510057c10 */ /* 0x000fca000ff1e0ff */
[----:B------:R-:W-:-:S04]  /*83c0*/  IMAD.X R21, RZ, RZ, R17, P0 ;  /* 0x000000ffff157224 */ /* 0x000fc800000e0611 */
[----:B------:R-:W-:-:S04]  /*83d0*/  IMAD.WIDE.U32 R6, R21, UR6, RZ ;  /* 0x0000000615067c25 */ /* 0x000fc8000f8e00ff */
[----:B------:R-:W-:-:S04]  /*83e0*/  IMAD.WIDE.U32 R6, P0, R5, UR7, R6 ;  /* 0x0000000705067c25 */ /* 0x000fc8000f800006 */
[----:B------:R-:W-:-:S04]  /*83f0*/  IMAD.WIDE.U32 R4, R5, UR6, RZ ;  /* 0x0000000605047c25 */ /* 0x000fc8000f8e00ff */
[----:B------:R-:W-:Y:S01]  /*8400*/  IMAD.MOV.U32 R4, RZ, RZ, R7 ;  /* 0x000000ffff047224 */ /* 0x000fe200078e0007 */
[----:B------:R-:W-:Y:S01]  /*8410*/  IADD3 RZ, P1, R5, R6, RZ ;  /* 0x0000000605ff7210 */ /* 0x000fe20007f3e0ff */
[----:B------:R-:W-:-:S04]  /*8420*/  IMAD.X R5, RZ, RZ, RZ, P0 ;  /* 0x000000ffff057224 */ /* 0x000fc800000e06ff */
[----:B------:R-:W-:-:S08]  /*8430*/  IMAD.WIDE.U32.X R4, R21, UR7, R4, P1 ;  /* 0x0000000715047c25 */ /* 0x000fd000088e0404 */
.L_x_175:
[----:B------:R-:W-:Y:S01]  /*8440*/  FMUL R22, R22, UR9 ;  /* 0x0000000916167c20 */ /* 0x000fe20008400000 */
[--C-:B------:R-:W-:Y:S01]  /*8450*/  SHF.R.U64 R14, R4, UR8, R5.reuse ;  /* 0x00000008040e7c19 */ /* 0x100fe20008001205 */
[----:B------:R-:W-:Y:S01]  /*8460*/  ULDC.64 UR6, c[0x0][0x620] ;  /* 0x0001880000067ab9 */ /* 0x000fe20000000a00 */
[----:B------:R-:W-:Y:S01]  /*8470*/  SHF.R.U32.HI R4, RZ, UR8, R5 ;  /* 0x00000008ff047c19 */ /* 0x000fe20008011605 */
[----:B------:R-:W-:Y:S01]  /*8480*/  ULDC.64 UR8, c[0x0][0x640] ;  /* 0x0001900000087ab9 */ /* 0x000fe20000000a00 */
[----:B------:R-:W-:Y:S01]  /*8490*/  IADD3 R5, P0, RZ, -R14, RZ ;  /* 0x8000000eff057210 */ /* 0x000fe20007f1e0ff */
[----:B------:R-:W0:Y:S01]  /*84a0*/  F2I.U32.TRUNC.NTZ R22, R22 ;  /* 0x0000001600167305 */ /* 0x000e22000020f000 */
[----:B------:R-:W-:-:S03]  /*84b0*/  ULDC UR5, c[0x0][0x618] ;  /* 0x0001860000057ab9 */ /* 0x000fc60000000800 */
[----:B------:R-:W-:Y:S01]  /*84c0*/  IMAD.X R4, RZ, RZ, ~R4, P0 ;  /* 0x000000ffff047224 */ /* 0x000fe200000e0e04 */
[----:B------:R-:W-:-:S03]  /*84d0*/  ISETP.NE.U32.AND P0, PT, RZ, UR8, PT ;  /* 0x00000008ff007c0c */ /* 0x000fc6000bf05070 */
[----:B------:R-:W-:Y:S01]  /*84e0*/  IMAD R4, R4, UR6, RZ ;  /* 0x0000000604047c24 */ /* 0x000fe2000f8e02ff */
[----:B------:R-:W-:-:S03]  /*84f0*/  ISETP.NE.AND.EX P0, PT, RZ, UR9, PT, P0 ;  /* 0x00000009ff007c0c */ /* 0x000fc6000bf05300 */
[C---:B------:R-:W-:Y:S02]  /*8500*/  IMAD R7, R5.reuse, UR7, R4 ;  /* 0x0000000705077c24 */ /* 0x040fe4000f8e0204 */
[----:B------:R-:W-:Y:S01]  /*8510*/  IMAD.WIDE.U32 R4, R5, UR6, R16 ;  /* 0x0000000605047c25 */ /* 0x000fe2000f8e0010 */
[----:B------:R-:W-:-:S03]  /*8520*/  ULDC UR6, c[0x0][0x154] ;  /* 0x0000550000067ab9 */ /* 0x000fc60000000800 */
[----:B0-----:R-:W-:Y:S02]  /*8530*/  IMAD.MOV R6, RZ, RZ, -R22 ;  /* 0x000000ffff067224 */ /* 0x001fe400078e0a16 */
[----:B------:R-:W-:Y:S02]  /*8540*/  IMAD.IADD R5, R5, 0x1, R7 ;  /* 0x0000000105057824 */ /* 0x000fe400078e0207 */
[----:B-1----:R-:W-:Y:S01]  /*8550*/  IMAD R15, R20, R6, R15 ;  /* 0x00000006140f7224 */ /* 0x002fe200078e020f */
[----:B--2---:R-:W-:Y:S01]  /*8560*/  I2FP.F32.U32 R6, R13 ;  /* 0x0000000d00067245 */ /* 0x004fe20000201000 */
[----:B------:R-:W0:Y:S01]  /*8570*/  LDC R20, c[0x0][0x148] ;  /* 0x00005200ff147b82 */ /* 0x000e220000000800 */
[--C-:B------:R-:W-:Y:S02]  /*8580*/  SHF.R.U64 R21, R4, UR5, R5.reuse ;  /* 0x0000000504157c19 */ /* 0x100fe40008001205 */
[----:B------:R-:W-:Y:S01]  /*8590*/  SHF.R.U32.HI R4, RZ, UR5, R5 ;  /* 0x00000005ff047c19 */ /* 0x000fe20008011605 */
[----:B------:R-:W-:Y:S01]  /*85a0*/  FMUL R6, R6, UR6 ;  /* 0x0000000606067c20 */ /* 0x000fe20008400000 */
[----:B------:R-:W-:-:S02]  /*85b0*/  ULDC UR5, c[0x0][0x608] ;  /* 0x0001820000057ab9 */ /* 0x000fc40000000800 */
[--C-:B------:R-:W-:Y:S01]  /*85c0*/  SHF.R.U64 R23, R21, UR5, R4.reuse ;  /* 0x0000000515177c19 */ /* 0x100fe20008001204 */
[----:B------:R1:W2:Y:S01]  /*85d0*/  F2I.U32.TRUNC.NTZ R24, R6 ;  /* 0x0000000600187305 */ /* 0x0002a2000020f000 */
[----:B------:R-:W-:Y:S01]  /*85e0*/  SHF.R.U32.HI R4, RZ, UR5, R4 ;  /* 0x00000005ff047c19 */ /* 0x000fe20008011604 */
[----:B------:R-:W-:-:S03]  /*85f0*/  ULDC UR5, c[0x0][0x658] ;  /* 0x0001960000057ab9 */ /* 0x000fc60000000800 */
[--C-:B------:R-:W-:Y:S02]  /*8600*/  SHF.R.U64 R22, R23, UR5, R4.reuse ;  /* 0x0000000517167c19 */ /* 0x100fe40008001204 */
[----:B------:R-:W-:-:S03]  /*8610*/  SHF.R.U32.HI R25, RZ, UR5, R4 ;  /* 0x00000005ff197c19 */ /* 0x000fc60008011604 */
[----:B------:R-:W-:Y:S02]  /*8620*/  IMAD.MOV.U32 R4, RZ, RZ, R22 ;  /* 0x000000ffff047224 */ /* 0x000fe400078e0016 */
[----:B------:R-:W-:Y:S01]  /*8630*/  IMAD.MOV.U32 R5, RZ, RZ, R25 ;  /* 0x000000ffff057224 */ /* 0x000fe200078e0019 */
[----:B-1----:R-:W-:Y:S06]  /*8640*/  @!P0 BRA `(.L_x_176) ;  /* 0x0000000000288947 */ /* 0x002fec0003800000 */
        /* <DEDUP_REMOVED lines=10> */
.L_x_176:
[----:B------:R-:W-:Y:S01]  /*86f0*/  ISETP.NE.AND P0, PT, R2, 0x1, PT ;  /* 0x000000010200780c */ /* 0x000fe20003f05270 */
[----:B------:R-:W-:Y:S01]  /*8700*/  ULDC UR5, c[0x0][0x648] ;  /* 0x0001920000057ab9 */ /* 0x000fe20000000800 */
[----:B------:R-:W-:Y:S01]  /*8710*/  LOP3.LUT R23, R23, UR17, RZ, 0xc0, !PT ;  /* 0x0000001117177c12 */ /* 0x000fe2000f8ec0ff */
[----:B--2---:R-:W-:Y:S01]  /*8720*/  IMAD.MOV R24, RZ, RZ, -R24 ;  /* 0x000000ffff187224 */ /* 0x004fe200078e0a18 */
[----:B------:R-:W-:Y:S01]  /*8730*/  SHF.R.U64 R4, R4, UR5, R5 ;  /* 0x0000000504047c19 */ /* 0x000fe20008001205 */
[----:B------:R-:W-:Y:S01]  /*8740*/  ULDC UR5, c[0x0][0x638] ;  /* 0x00018e0000057ab9 */ /* 0x000fe20000000800 */
[----:B------:R-:W-:Y:S01]  /*8750*/  LOP3.LUT R21, R21, UR4, RZ, 0xc0, !PT ;  /* 0x0000000415157c12 */ /* 0x000fe2000f8ec0ff */
[----:B------:R-:W-:Y:S01]  /*8760*/  ULDC UR6, c[0x0][0x610] ;  /* 0x0001840000067ab9 */ /* 0x000fe20000000800 */
[----:B------:R-:W-:Y:S02]  /*8770*/  IMAD.MOV.U32 R6, RZ, RZ, R14 ;  /* 0x000000ffff067224 */ /* 0x000fe400078e000e */
[----:B------:R-:W-:-:S02]  /*8780*/  IMAD.MOV R5, RZ, RZ, -R4 ;  /* 0x000000ffff057224 */ /* 0x000fc400078e0a04 */
[----:B------:R-:W-:Y:S02]  /*8790*/  IMAD R4, R4, UR18, R23 ;  /* 0x0000001204047c24 */ /* 0x000fe4000f8e0217 */
[----:B0-----:R-:W-:Y:S02]  /*87a0*/  @P0 IMAD R15, R20, R24, R13 ;  /* 0x00000018140f0224 */ /* 0x001fe400078e020d */
[----:B------:R-:W-:Y:S01]  /*87b0*/  IMAD R22, R5, UR5, R22 ;  /* 0x0000000505167c24 */ /* 0x000fe2000f8e0216 */
[----:B------:R-:W-:Y:S01]  /*87c0*/  ULDC UR5, c[0x0][0x600] ;  /* 0x0001800000057ab9 */ /* 0x000fe20000000800 */
[----:B------:R-:W-:Y:S02]  /*87d0*/  IMAD R15, R4, UR6, R15 ;  /* 0x00000006040f7c24 */ /* 0x000fe4000f8e020f */
[----:B------:R-:W-:Y:S02]  /*87e0*/  IMAD R22, R22, UR5, R21 ;  /* 0x0000000516167c24 */ /* 0x000fe4000f8e0215 */
[----:B------:R-:W-:-:S03]  /*87f0*/  IMAD.MOV.U32 R4, RZ, RZ, 0x1 ;  /* 0x00000001ff047424 */ /* 0x000fc600078e00ff */
[----:B------:R-:W-:Y:S02]  /*8800*/  SEL R13, R22, R15, !P0 ;  /* 0x0000000f160d7207 */ /* 0x000fe40004000000 */
[----:B------:R-:W-:-:S07]  /*8810*/  SEL R20, R15, R22, !P0 ;  /* 0x000000160f147207 */ /* 0x000fce0004000000 */
.L_x_174:
[----:B------:R-:W-:Y:S05]  /*8820*/  BSYNC B1 ;  /* 0x0000000000017941 */ /* 0x000fea0003800000 */
.L_x_173:
[----:B------:R-:W-:-:S13]  /*8830*/  LOP3.LUT P0, RZ, R4, 0xff, RZ, 0xc0, !PT ;  /* 0x000000ff04ff7812 */ /* 0x000fda000780c0ff */
[----:B------:R-:W-:Y:S05]  /*8840*/  @P0 BRA `(.L_x_177) ;  /* 0xfffffff400380947 */ /* 0x000fea000383ffff */
[----:B------:R-:W-:Y:S05]  /*8850*/  BSYNC B0 ;  /* 0x0000000000007941 */ /* 0x000fea0003800000 */
.L_x_166:
[----:B------:R-:W-:-:S03]  /*8860*/  UMOV UR5, 0xffffffff ;  /* 0xffffffff00057882 */ /* 0x000fc60000000000 */
[----:B------:R-:W-:Y:S05]  /*8870*/  BRA.DIV UR5, `(.L_x_178) ;  /* 0x0000000605387947 */ /* 0x000fea000b800000 */
[----:B------:R-:W-:-:S13]  /*8880*/  ELECT P6, URZ, PT ;  /* 0x00000000003f782f */ /* 0x000fda00038c0000 */
.L_x_193:
[----:B------:R-:W-:Y:S04]  /*8890*/  BSSY B0, `(.L_x_179) ;  /* 0x0000034000007945 */ /* 0x000fe80003800000 */
[----:B------:R-:W-:Y:S05]  /*88a0*/  @!P6 BRA `(.L_x_180) ;  /* 0x0000000000c8e947 */ /* 0x000fea0003800000 */
[----:B------:R-:W-:-:S04]  /*88b0*/  LOP3.LUT R19, R19, 0x2, RZ, 0xfc, !PT ;  /* 0x0000000213137812 */ /* 0x000fc800078efcff */
[----:B------:R-:W-:-:S13]  /*88c0*/  ISETP.NE.AND P0, PT, R19, 0x3, PT ;  /* 0x000000031300780c */ /* 0x000fda0003f05270 */
[----:B------:R-:W-:Y:S05]  /*88d0*/  @!P0 BRA `(.L_x_181) ;  /* 0x0000000000048947 */ /* 0x000fea0003800000 */
[----:B------:R-:W-:Y:S01]  /*88e0*/  BPT.TRAP 0x1 ;  /* 0x000000040000795c */ /* 0x000fe20000300000 */
.L_x_181:
[----:B------:R-:W0:Y:S01]  /*88f0*/  S2R R5, SR_CgaCtaId ;  /* 0x0000000000057919 */ /* 0x000e220000008800 */
[----:B------:R-:W-:Y:S02]  /*8900*/  MOV R2, 0x400 ;  /* 0x0000040000027802 */ /* 0x000fe40000000f00 */
[----:B------:R-:W-:Y:S02]  /*8910*/  SHF.L.U32 R4, R0, 0x1f, RZ ;  /* 0x0000001f00047819 */ /* 0x000fe400000006ff */
[----:B0-----:R-:W-:-:S05]  /*8920*/  LEA R2, R5, R2, 0x18 ;  /* 0x0000000205027211 */ /* 0x001fca00078ec0ff */
[----:B------:R-:W-:-:S04]  /*8930*/  VIADD R2, R2, 0x28 ;  /* 0x0000002802027836 */ /* 0x000fc80000000000 */
[C---:B------:R-:W-:Y:S02]  /*8940*/  IMAD R7, R3.reuse, 0x8, R2 ;  /* 0x0000000803077824 */ /* 0x040fe400078e0202 */
[----:B------:R-:W-:Y:S02]  /*8950*/  VIADD R3, R3, 0x1 ;  /* 0x0000000103037836 */ /* 0x000fe40000000000 */
[----:B------:R-:W0:Y:S03]  /*8960*/  SYNCS.PHASECHK.TRANS64.TRYWAIT P0, [R7+URZ], R4 ;  /* 0x00000004070075a7 */ /* 0x000e26000800017f */
[----:B------:R-:W-:-:S04]  /*8970*/  ISETP.NE.AND P1, PT, R3, 0x5, PT ;  /* 0x000000050300780c */ /* 0x000fc80003f25270 */
[----:B------:R-:W-:Y:S02]  /*8980*/  SEL R5, RZ, 0x1, P1 ;  /* 0x00000001ff057807 */ /* 0x000fe40000800000 */
[----:B------:R-:W-:Y:S02]  /*8990*/  SEL R3, R3, RZ, P1 ;  /* 0x000000ff03037207 */ /* 0x000fe40000800000 */
[----:B------:R-:W-:-:S03]  /*89a0*/  LOP3.LUT R6, R0, R5, RZ, 0x3c, !PT ;  /* 0x0000000500067212 */ /* 0x000fc600078e3cff */
[----:B------:R-:W-:Y:S01]  /*89b0*/  IMAD R8, R3, 0x8, R2 ;  /* 0x0000000803087824 */ /* 0x000fe200078e0202 */
[----:B------:R-:W-:Y:S01]  /*89c0*/  SHF.L.U32 R5, R6, 0x1f, RZ ;  /* 0x0000001f06057819 */ /* 0x000fe200000006ff */
[----:B0-----:R-:W-:Y:S06]  /*89d0*/  @!P0 BRA `(.L_x_182) ;  /* 0x0000000400008947 */ /* 0x001fec0003800000 */
.L_x_194:
[----:B------:R-:W1:Y:S01]  /*89e0*/  SYNCS.PHASECHK.TRANS64.TRYWAIT P0, [R8+URZ], R5 ;  /* 0x00000005080075a7 */ /* 0x000e62000800017f */
[----:B------:R-:W-:-:S05]  /*89f0*/  VIADD R0, R3, 0x1 ;  /* 0x0000000103007836 */ /* 0x000fca0000000000 */
[----:B------:R-:W-:-:S04]  /*8a00*/  ISETP.NE.AND P1, PT, R0, 0x5, PT ;  /* 0x000000050000780c */ /* 0x000fc80003f25270 */
[----:B------:R-:W-:Y:S02]  /*8a10*/  SEL R3, RZ, 0x1, P1 ;  /* 0x00000001ff037807 */ /* 0x000fe40000800000 */
[----:B0-----:R-:W-:Y:S02]  /*8a20*/  SEL R7, R0, RZ, P1 ;  /* 0x000000ff00077207 */ /* 0x001fe40000800000 */
[----:B------:R-:W-:-:S03]  /*8a30*/  LOP3.LUT R6, R6, R3, RZ, 0x3c, !PT ;  /* 0x0000000306067212 */ /* 0x000fc600078e3cff */
[----:B------:R-:W-:Y:S01]  /*8a40*/  IMAD R9, R7, 0x8, R2 ;  /* 0x0000000807097824 */ /* 0x000fe200078e0202 */
[----:B------:R-:W-:Y:S01]  /*8a50*/  SHF.L.U32 R4, R6, 0x1f, RZ ;  /* 0x0000001f06047819 */ /* 0x000fe200000006ff */
[----:B-1----:R-:W-:Y:S06]  /*8a60*/  @!P0 BRA `(.L_x_183) ;  /* 0x0000000000f08947 */ /* 0x002fec0003800000 */
.L_x_195:
[----:B------:R-:W1:Y:S01]  /*8a70*/  SYNCS.PHASECHK.TRANS64.TRYWAIT P0, [R9+URZ], R4 ;  /* 0x00000004090075a7 */ /* 0x000e62000800017f */
[----:B------:R-:W-:-:S05]  /*8a80*/  VIADD R0, R7, 0x1 ;  /* 0x0000000107007836 */ /* 0x000fca0000000000 */
[----:B------:R-:W-:-:S04]  /*8a90*/  ISETP.NE.AND P1, PT, R0, 0x5, PT ;  /* 0x000000050000780c */ /* 0x000fc80003f25270 */
[----:B------:R-:W-:Y:S02]  /*8aa0*/  SEL R3, RZ, 0x1, P1 ;  /* 0x00000001ff037807 */ /* 0x000fe40000800000 */
[----:B------:R-:W-:Y:S02]  /*8ab0*/  SEL R7, R0, RZ, P1 ;  /* 0x000000ff00077207 */ /* 0x000fe40000800000 */
[----:B------:R-:W-:-:S03]  /*8ac0*/  LOP3.LUT R11, R6, R3, RZ, 0x3c, !PT ;  /* 0x00000003060b7212 */ /* 0x000fc600078e3cff */
[----:B------:R-:W-:Y:S01]  /*8ad0*/  IMAD R6, R7, 0x8, R2 ;  /* 0x0000000807067824 */ /* 0x000fe200078e0202 */
[----:B0-----:R-:W-:Y:S01]  /*8ae0*/  SHF.L.U32 R5, R11, 0x1f, RZ ;  /* 0x0000001f0b057819 */ /* 0x001fe200000006ff */
[----:B-1----:R-:W-:Y:S06]  /*8af0*/  @!P0 BRA `(.L_x_184) ;  /* 0x0000000000e08947 */ /* 0x002fec0003800000 */
.L_x_196:
[----:B------:R-:W1:Y:S01]  /*8b00*/  SYNCS.PHASECHK.TRANS64.TRYWAIT P0, [R6+URZ], R5 ;  /* 0x00000005060075a7 */ /* 0x000e62000800017f */
[----:B------:R-:W-:-:S05]  /*8b10*/  VIADD R0, R7, 0x1 ;  /* 0x0000000107007836 */ /* 0x000fca0000000000 */
[----:B------:R-:W-:-:S04]  /*8b20*/  ISETP.NE.AND P1, PT, R0, 0x5, PT ;  /* 0x000000050000780c */ /* 0x000fc80003f25270 */
[----:B0-----:R-:W-:Y:S02]  /*8b30*/  SEL R4, RZ, 0x1, P1 ;  /* 0x00000001ff047807 */ /* 0x001fe40000800000 */
[----:B------:R-:W-:Y:S02]  /*8b40*/  SEL R3, R0, RZ, P1 ;  /* 0x000000ff00037207 */ /* 0x000fe40000800000 */
[----:B------:R-:W-:Y:S01]  /*8b50*/  LOP3.LUT R0, R11, R4, RZ, 0x3c, !PT ;  /* 0x000000040b007212 */ /* 0x000fe200078e3cff */
[----:B-1----:R-:W-:Y:S06]  /*8b60*/  @!P0 BRA `(.L_x_185) ;  /* 0x0000000000d88947 */ /* 0x002fec0003800000 */
.L_x_197:
[----:B------:R-:W-:Y:S01]  /*8b70*/  IMAD R3, R3, 0x8, R2 ;  /* 0x0000000803037824 */ /* 0x000fe200078e0202 */
[----:B------:R-:W-:-:S07]  /*8b80*/  SHF.L.U32 R0, R0, 0x1f, RZ ;  /* 0x0000001f00007819 */ /* 0x000fce00000006ff */
.L_x_186:
[----:B-1----:R1:W2:Y:S02]  /*8b90*/  SYNCS.PHASECHK.TRANS64.TRYWAIT P0, [R3+URZ], R0 ;  /* 0x00000000030075a7 */ /* 0x0022a4000800017f */
[----:B--2---:R-:W-:Y:S05]  /*8ba0*/  @!P0 NANOSLEEP.SYNCS 0x989680 ;  /* 0x009896800000895d */ /* 0x004fea0003900000 */
[----:B------:R-:W2:Y:S02]  /*8bb0*/  @!P0 SYNCS.PHASECHK.TRANS64 P0, [R3+URZ], R0 ;  /* 0x00000000030085a7 */ /* 0x000ea4000800007f */
[----:B--2---:R-:W-:Y:S05]  /*8bc0*/  @!P0 BRA `(.L_x_186) ;  /* 0xfffffffc00f08947 */ /* 0x004fea000383ffff */
.L_x_180:
[----:B------:R-:W-:Y:S05]  /*8bd0*/  BSYNC B0 ;  /* 0x0000000000007941 */ /* 0x000fea0003800000 */
.L_x_179:
[----:B------:R-:W-:Y:S05]  /*8be0*/  EXIT ;  /* 0x000000000000794d */ /* 0x000fea0003800000 */
.L_x_21:
[----:B---3--:R3:W4:Y:S02]  /*8bf0*/  SYNCS.PHASECHK.TRANS64.TRYWAIT P1, [R3+URZ], R0 ;  /* 0x00000000030075a7 */ /* 0x008724000802017f */
[----:B----4-:R-:W-:Y:S05]  /*8c00*/  @!P1 NANOSLEEP.SYNCS 0x989680 ;  /* 0x009896800000995d */ /* 0x010fea0003900000 */
[----:B------:R-:W4:Y:S02]  /*8c10*/  @!P1 SYNCS.PHASECHK.TRANS64 P1, [R3+URZ], R0 ;  /* 0x00000000030095a7 */ /* 0x000f24000802007f */
[----:B----4-:R-:W-:Y:S05]  /*8c20*/  @!P1 BRA `(.L_x_21) ;  /* 0xfffffffc00f09947 */ /* 0x010fea000383ffff */
[----:B------:R-:W-:Y:S05]  /*8c30*/  BRA `(.L_x_20) ;  /* 0xffffff8800287947 */ /* 0x000fea000383ffff */
.L_x_26:
[----:B-1----:R1:W2:Y:S02]  /*8c40*/  SYNCS.PHASECHK.TRANS64.TRYWAIT P1, [R5+URZ], R4 ;  /* 0x00000004050075a7 */ /* 0x0022a4000802017f */
[----:B--2---:R-:W-:Y:S05]  /*8c50*/  @!P1 NANOSLEEP.SYNCS 0x989680 ;  /* 0x009896800000995d */ /* 0x004fea0003900000 */
[----:B------:R-:W2:Y:S02]  /*8c60*/  @!P1 SYNCS.PHASECHK.TRANS64 P1, [R5+URZ], R4 ;  /* 0x00000004050095a7 */ /* 0x000ea4000802007f */
[----:B--2---:R-:W-:Y:S05]  /*8c70*/  @!P1 BRA `(.L_x_26) ;  /* 0xfffffffc00f09947 */ /* 0x004fea000383ffff */
[----:B------:R-:W-:Y:S05]  /*8c80*/  BRA `(.L_x_25) ;  /* 0xffffff8c00787947 */ /* 0x000fea000383ffff */
.L_x_167:
[----:B------:R-:W-:Y:S01]  /*8c90*/  BSSY B1, `(.L_x_187) ;  /* 0x0000006000017945 */ /* 0x000fe20003800000 */
[----:B------:R-:W-:-:S07]  /*8ca0*/  IMAD.MOV.U32 R15, RZ, RZ, -0x1 ;  /* 0xffffffffff0f7424 */ /* 0x000fce00078e00ff */
[----:B------:R-:W-:Y:S05]  /*8cb0*/  WARPSYNC.COLLECTIVE R15, `(.L_x_188) ;  /* 0x000000000f0c7348 */ /* 0x000fea0003c00000 */
[----:B------:R-:W-:Y:S02]  /*8cc0*/  ELECT P6, UR62, PT ;  /* 0x00000000003e782f */ /* 0x000fe400038c0000 */
[----:B------:R-:W-:Y:S01]  /*8cd0*/  MOV R14, UR62 ;  /* 0x0000003e000e7c02 */ /* 0x000fe20008000f00 */
[----:B------:R-:W-:Y:S10]  /*8ce0*/  ENDCOLLECTIVE ;  /* 0x000000000000791b */ /* 0x000ff40003800000 */
.L_x_188:
[----:B------:R-:W-:Y:S05]  /*8cf0*/  BSYNC B1 ;  /* 0x0000000000017941 */ /* 0x000fea0003800000 */
.L_x_187:
[----:B------:R-:W-:Y:S05]  /*8d00*/  BRA `(.L_x_189) ;  /* 0xfffffff000147947 */ /* 0x000fea000383ffff */
.L_x_170:
[----:B0-----:R0:W1:Y:S02]  /*8d10*/  SYNCS.PHASECHK.TRANS64.TRYWAIT P0, [R20+URZ+0x28], R7 ;  /* 0x00002807140075a7 */ /* 0x001064000800017f */
[----:B-1----:R-:W-:Y:S05]  /*8d20*/  @!P0 NANOSLEEP.SYNCS 0x989680 ;  /* 0x009896800000895d */ /* 0x002fea0003900000 */
[----:B------:R-:W1:Y:S02]  /*8d30*/  @!P0 SYNCS.PHASECHK.TRANS64 P0, [R20+URZ+0x28], R7 ;  /* 0x00002807140085a7 */ /* 0x000e64000800007f */
[----:B-1----:R-:W-:Y:S05]  /*8d40*/  @!P0 BRA `(.L_x_170) ;  /* 0xfffffffc00f08947 */ /* 0x002fea000383ffff */
[----:B------:R-:W-:Y:S05]  /*8d50*/  BRA `(.L_x_190) ;  /* 0xfffffff000547947 */ /* 0x000fea000383ffff */
.L_x_178:
[----:B------:R-:W-:Y:S01]  /*8d60*/  BSSY B0, `(.L_x_191) ;  /* 0x0000006000007945 */ /* 0x000fe20003800000 */
[----:B------:R-:W-:-:S07]  /*8d70*/  IMAD.MOV.U32 R15, RZ, RZ, -0x1 ;  /* 0xffffffffff0f7424 */ /* 0x000fce00078e00ff */
[----:B------:R-:W-:Y:S05]  /*8d80*/  WARPSYNC.COLLECTIVE R15, `(.L_x_192) ;  /* 0x000000000f0c7348 */ /* 0x000fea0003c00000 */
[----:B------:R-:W-:Y:S02]  /*8d90*/  ELECT P6, UR62, PT ;  /* 0x00000000003e782f */ /* 0x000fe400038c0000 */
[----:B------:R-:W-:Y:S01]  /*8da0*/  MOV R14, UR62 ;  /* 0x0000003e000e7c02 */ /* 0x000fe20008000f00 */
[----:B------:R-:W-:Y:S10]  /*8db0*/  ENDCOLLECTIVE ;  /* 0x000000000000791b */ /* 0x000ff40003800000 */
.L_x_192:
[----:B------:R-:W-:Y:S05]  /*8dc0*/  BSYNC B0 ;  /* 0x0000000000007941 */ /* 0x000fea0003800000 */
.L_x_191:
[----:B------:R-:W-:Y:S05]  /*8dd0*/  BRA `(.L_x_193) ;  /* 0xfffffff800ac7947 */ /* 0x000fea000383ffff */
.L_x_182:
[----:B0-----:R0:W1:Y:S02]  /*8de0*/  SYNCS.PHASECHK.TRANS64.TRYWAIT P0, [R7+URZ], R4 ;  /* 0x00000004070075a7 */ /* 0x001064000800017f */
[----:B-1----:R-:W-:Y:S05]  /*8df0*/  @!P0 NANOSLEEP.SYNCS 0x989680 ;  /* 0x009896800000895d */ /* 0x002fea0003900000 */
[----:B------:R-:W1:Y:S02]  /*8e00*/  @!P0 SYNCS.PHASECHK.TRANS64 P0, [R7+URZ], R4 ;  /* 0x00000004070085a7 */ /* 0x000e64000800007f */
[----:B-1----:R-:W-:Y:S05]  /*8e10*/  @!P0 BRA `(.L_x_182) ;  /* 0xfffffffc00f08947 */ /* 0x002fea000383ffff */
[----:B------:R-:W-:Y:S05]  /*8e20*/  BRA `(.L_x_194) ;  /* 0xfffffff800ec7947 */ /* 0x000fea000383ffff */
.L_x_183:
[----:B0-----:R0:W1:Y:S02]  /*8e30*/  SYNCS.PHASECHK.TRANS64.TRYWAIT P0, [R8+URZ], R5 ;  /* 0x00000005080075a7 */ /* 0x001064000800017f */
[----:B-1----:R-:W-:Y:S05]  /*8e40*/  @!P0 NANOSLEEP.SYNCS 0x989680 ;  /* 0x009896800000895d */ /* 0x002fea0003900000 */
[----:B------:R-:W1:Y:S02]  /*8e50*/  @!P0 SYNCS.PHASECHK.TRANS64 P0, [R8+URZ], R5 ;  /* 0x00000005080085a7 */ /* 0x000e64000800007f */
[----:B-1----:R-:W-:Y:S05]  /*8e60*/  @!P0 BRA `(.L_x_183) ;  /* 0xfffffffc00f08947 */ /* 0x002fea000383ffff */
[----:B------:R-:W-:Y:S05]  /*8e70*/  BRA `(.L_x_195) ;  /* 0xfffffff800fc7947 */ /* 0x000fea000383ffff */
.L_x_184:
[----:B0-----:R0:W1:Y:S02]  /*8e80*/  SYNCS.PHASECHK.TRANS64.TRYWAIT P0, [R9+URZ], R4 ;  /* 0x00000004090075a7 */ /* 0x001064000800017f */
[----:B-1----:R-:W-:Y:S05]  /*8e90*/  @!P0 NANOSLEEP.SYNCS 0x989680 ;  /* 0x009896800000895d */ /* 0x002fea0003900000 */
[----:B------:R-:W1:Y:S02]  /*8ea0*/  @!P0 SYNCS.PHASECHK.TRANS64 P0, [R9+URZ], R4 ;  /* 0x00000004090085a7 */ /* 0x000e64000800007f */
[----:B-1----:R-:W-:Y:S05]  /*8eb0*/  @!P0 BRA `(.L_x_184) ;  /* 0xfffffffc00f08947 */ /* 0x002fea000383ffff */
[----:B------:R-:W-:Y:S05]  /*8ec0*/  BRA `(.L_x_196) ;  /* 0xfffffffc000c7947 */ /* 0x000fea000383ffff */
.L_x_185:
[----:B0-----:R0:W1:Y:S02]  /*8ed0*/  SYNCS.PHASECHK.TRANS64.TRYWAIT P0, [R6+URZ], R5 ;  /* 0x00000005060075a7 */ /* 0x001064000800017f */
[----:B-1----:R-:W-:Y:S05]  /*8ee0*/  @!P0 NANOSLEEP.SYNCS 0x989680 ;  /* 0x009896800000895d */ /* 0x002fea0003900000 */
[----:B------:R-:W1:Y:S02]  /*8ef0*/  @!P0 SYNCS.PHASECHK.TRANS64 P0, [R6+URZ], R5 ;  /* 0x00000005060085a7 */ /* 0x000e64000800007f */
[----:B-1----:R-:W-:Y:S05]  /*8f00*/  @!P0 BRA `(.L_x_185) ;  /* 0xfffffffc00f08947 */ /* 0x002fea000383ffff */
[----:B------:R-:W-:Y:S05]  /*8f10*/  BRA `(.L_x_197) ;  /* 0xfffffffc00147947 */ /* 0x000fea000383ffff */
.L_x_198:
[----:B------:R-:W-:-:S00]  /*8f20*/  BRA `(.L_x_198) ;  /* 0xfffffffc00fc7947 */ /* 0x000fc0000383ffff */
[----:B------:R-:W-:-:S00]  /*8f30*/  NOP ;  /* 0x0000000000007918 */ /* 0x000fc00000000000 */
        /* <DEDUP_REMOVED lines=12> */
.L_x_199:


//--------------------- .nv.global.init           --------------------------
	.section	.nv.global.init,"aw",@progbits
.nv.global.init:
	.type		$str$22,@object
	.size		$str$22,($str$23 - $str$22)
$str$22:
        /*0000*/ 	.byte	0x6b, 0x5f, 0x74, 0x69, 0x6c, 0x65, 0x5f, 0x63, 0x6f, 0x75, 0x6e, 0x74, 0x20, 0x3e, 0x3d, 0x20
        /*0010*/ 	.byte	0x31, 0x00
	.type		$str$23,@object
	.size		$str$23,(__unnamed_1 - $str$23)
$str$23:
        /*0012*/ 	.byte	0x2f, 0x74, 0x6d, 0x70, 0x2f, 0x63, 0x75, 0x74, 0x6c, 0x61, 0x73, 0x73, 0x5f, 0x73, 0x77, 0x65
        /*0022*/ 	.byte	0x65, 0x70, 0x5f, 0x73, 0x72, 0x63, 0x2f, 0x69, 0x6e, 0x63, 0x6c, 0x75, 0x64, 0x65, 0x2f, 0x63
        /*0032*/ 	.byte	0x75, 0x74, 0x6c, 0x61, 0x73, 0x73, 0x2f, 0x67, 0x65, 0x6d, 0x6d, 0x2f, 0x63, 0x6f, 0x6c, 0x6c
        /*0042*/ 	.byte	0x65, 0x63, 0x74, 0x69, 0x76, 0x65, 0x2f, 0x73, 0x6d, 0x39, 0x30, 0x5f, 0x6d, 0x6d, 0x61, 0x5f
        /*0052*/ 	.byte	0x74, 0x6d, 0x61, 0x5f, 0x67, 0x6d, 0x6d, 0x61, 0x5f, 0x73, 0x73, 0x5f, 0x77, 0x61, 0x72, 0x70
        /*0062*/ 	.byte	0x73, 0x70, 0x65, 0x63, 0x69, 0x61, 0x6c, 0x69, 0x7a, 0x65, 0x64, 0x2e, 0x68, 0x70, 0x70, 0x00
	.type		__unnamed_1,@object
	.size		__unnamed_1,(.L_0 - __unnamed_1)
__unnamed_1:
        /*0072*/ 	.byte	0x76, 0x6f, 0x69, 0x64, 0x20, 0x63, 0x75, 0x74, 0x6c, 0x61, 0x73, 0x73, 0x3a, 0x3a, 0x67, 0x65
        /* <DEDUP_REMOVED lines=180> */
        /*0bc2*/ 	.byte	0x79, 0x5d, 0x00
.L_0:


//--------------------- .nv.shared._ZN7cutlass13device_kernelINS_4gemm6kernel13GemmUniversalIN4cute5tupleIJiiiiEEENS1_10collective13CollectiveMmaINS1_34MainloopSm90TmaGmmaWarpSpecializedILi5ENS5_IJNS4_1CILi1EEENSA_ILi2EEESB_EEENS1_35KernelTmaWarpSpecializedCooperativeEEENS5_IJNSA_ILi256EEENSA_ILi64EEESH_EEENS_6half_tENS5_IJlSB_lEEESJ_SK_NS4_8TiledMMAINS4_8MMA_AtomIJNS4_4SM904GMMA25MMA_64x64x16_F32F16F16_SSILNSO_5MajorE0ELSQ_0ELNSO_7ScaleInE1ELSR_1EEEEEENS4_6LayoutINS5_IJSC_SB_SB_EEENS5_IJSB_NSA_ILi0EEESW_EEEEENS5_IJNS4_10UnderscoreESZ_SZ_EEEEENS4_23SM90_TMA_LOAD_MULTICASTENS4_14ComposedLayoutINS4_7SwizzleILi3ELi4ELi3EEENS4_18smem_ptr_flag_bitsILi16EEENSU_INS5_IJNSA_ILi8EEESH_EEENS5_IJSH_SB_EEEEEEEvNS4_8identityENS4_13SM90_TMA_LOADES1C_vS1D_EENS_8epilogue10collective6detail29Sm90TmaWarpSpecializedAdapterINS1H_15DefaultEpilogueISJ_SK_SK_NS1G_6thread17LinearCombinationISJ_Li1EffLNS1L_9ScaleType4KindE0ELNS_15FloatRoundStyleE2ESJ_EENS1_15EpilogueDefaultEEEEEvvEEEEvNT_6ParamsE --------------------------
	.section	.nv.shared._ZN7cutlass13device_kernelINS_4gemm6kernel13GemmUniversalIN4cute5tupleIJiiiiEEENS1_10collective13CollectiveMmaINS1_34MainloopSm90TmaGmmaWarpSpecializedILi5ENS5_IJNS4_1CILi1EEENSA_ILi2EEESB_EEENS1_35KernelTmaWarpSpecializedCooperativeEEENS5_IJNSA_ILi256EEENSA_ILi64EEESH_EEENS_6half_tENS5_IJlSB_lEEESJ_SK_NS4_8TiledMMAINS4_8MMA_AtomIJNS4_4SM904GMMA25MMA_64x64x16_F32F16F16_SSILNSO_5MajorE0ELSQ_0ELNSO_7ScaleInE1ELSR_1EEEEEENS4_6LayoutINS5_IJSC_SB_SB_EEENS5_IJSB_NSA_ILi0EEESW_EEEEENS5_IJNS4_10UnderscoreESZ_SZ_EEEEENS4_23SM90_TMA_LOAD_MULTICASTENS4_14ComposedLayoutINS4_7SwizzleILi3ELi4ELi3EEENS4_18smem_ptr_flag_bitsILi16EEENSU_INS5_IJNSA_ILi8EEESH_EEENS5_IJSH_SB_EEEEEEEvNS4_8identityENS4_13SM90_TMA_LOADES1C_vS1D_EENS_8epilogue10collective6detail29Sm90TmaWarpSpecializedAdapterINS1H_15DefaultEpilogueISJ_SK_SK_NS1G_6thread17LinearCombinationISJ_Li1EffLNS1L_9ScaleType4KindE0ELNS_15FloatRoundStyleE2ESJ_EENS1_15EpilogueDefaultEEEEEvvEEEEvNT_6ParamsE,"aw",@nobits
	.sectionflags	@""
	.align	16
	.zero		1024


//--------------------- .nv.shared.reserved.0     --------------------------
	.section	.nv.shared.reserved.0,"aw",@nobits
	.weak		__nv_reservedSMEM_offset_0_alias
	.size		__nv_reservedSMEM_offset_0_alias, 0, 0
	.other		__nv_reservedSMEM_offset_0_alias,@"STO_CUDA_RESERVED_SHARED STV_DEFAULT"
__nv_reservedSMEM_offset_0_alias:
	.zero		0


//--------------------- .nv.global                --------------------------
	.section	.nv.global,"aw",@nobits
.nv.global:
	.type		_ZN39_INTERNAL_664982d0_4_k_cu_9db5a236_32414cute1_E,@object
	.size		_ZN39_INTERNAL_664982d0_4_k_cu_9db5a236_32414cute1_E,(_ZN39_INTERNAL_664982d0_4_k_cu_9db5a236_32414cuda3std3__45__cpo6cbeginE - _ZN39_INTERNAL_664982d0_4_k_cu_9db5a236_32414cute1_E)
_ZN39_INTERNAL_664982d0_4_k_cu_9db5a236_32414cute1_E:
	.zero		1
	.type		_ZN39_INTERNAL_664982d0_4_k_cu_9db5a236_32414cuda3std3__45__cpo6cbeginE,@object
	.size		_ZN39_INTERNAL_664982d0_4_k_cu_9db5a236_32414cuda3std3__45__cpo6cbeginE,(_ZN39_INTERNAL_664982d0_4_k_cu_9db5a236_32414cuda3std3__48in_placeE - _ZN39_INTERNAL_664982d0_4_k_cu_9db5a236_32414cuda3std3__45__cpo6cbeginE)
_ZN39_INTERNAL_664982d0_4_k_cu_9db5a236_32414cuda3std3__45__cpo6cbeginE:
	.zero		1
	.type		_ZN39_INTERNAL_664982d0_4_k_cu_9db5a236_32414cuda3std3__48in_placeE,@object
	.size		_ZN39_INTERNAL_664982d0_4_k_cu_9db5a236_32414cuda3std3__48in_placeE,(_ZN39_INTERNAL_664982d0_4_k_cu_9db5a236_32414cuda3std6ranges3__45__cpo9iter_moveE - _ZN39_INTERNAL_664982d0_4_k_cu_9db5a236_32414cuda3std3__48in_placeE)
_ZN39_INTERNAL_664982d0_4_k_cu_9db5a236_32414cuda3std3__48in_placeE:
	.zero		1
	.type		_ZN39_INTERNAL_664982d0_4_k_cu_9db5a236_32414cuda3std6ranges3__45__cpo9iter_moveE,@object
	.size		_ZN39_INTERNAL_664982d0_4_k_cu_9db5a236_32414cuda3std6ranges3__45__cpo9iter_moveE,(_ZN39_INTERNAL_664982d0_4_k_cu_9db5a236_32414cuda3std3__45__cpo5beginE - _ZN39_INTERNAL_664982d0_4_k_cu_9db5a236_32414cuda3std6ranges3__45__cpo9iter_moveE)
_ZN39_INTERNAL_664982d0_4_k_cu_9db5a236_32414cuda3std6ranges3__45__cpo9iter_moveE:
	.zero		1
	.type		_ZN39_INTERNAL_664982d0_4_k_cu_9db5a236_32414cuda3std3__45__cpo5beginE,@object
	.size		_ZN39_INTERNAL_664982d0_4_k_cu_9db5a236_32414cuda3std3__45__cpo5beginE,(_ZN39_INTERNAL_664982d0_4_k_cu_9db5a236_32414cuda3std3__441_GLOBAL__N__664982d0_4_k_cu_9db5a236_32416ignoreE - _ZN39_INTERNAL_664982d0_4_k_cu_9db5a236_32414cuda3std3__45__cpo5beginE)
_ZN39_INTERNAL_664982d0_4_k_cu_9db5a236_32414cuda3std3__45__cpo5beginE:
	.zero		1
	.type		_ZN39_INTERNAL_664982d0_4_k_cu_9db5a236_32414cuda3std3__441_GLOBAL__N__664982d0_4_k_cu_9db5a236_32416ignoreE,@object
	.size		_ZN39_INTERNAL_664982d0_4_k_cu_9db5a236_32414cuda3std3__441_GLOBAL__N__664982d0_4_k_cu_9db5a236_32416ignoreE,(_ZN39_INTERNAL_664982d0_4_k_cu_9db5a236_32414cute7productE - _ZN39_INTERNAL_664982d0_4_k_cu_9db5a236_32414cuda3std3__441_GLOBAL__N__664982d0_4_k_cu_9db5a236_32416ignoreE)
_ZN39_INTERNAL_664982d0_4_k_cu_9db5a236_32414cuda3std3__441_GLOBAL__N__664982d0_4_k_cu_9db5a236_32416ignoreE:
	.zero		1
	.type		_ZN39_INTERNAL_664982d0_4_k_cu_9db5a236_32414cute7productE,@object
	.size		_ZN39_INTERNAL_664982d0_4_k_cu_9db5a236_32414cute7productE,(_ZN39_INTERNAL_664982d0_4_k_cu_9db5a236_32414cuda3std3__45__cpo3endE - _ZN39_INTERNAL_664982d0_4_k_cu_9db5a236_32414cute7productE)
_ZN39_INTERNAL_664982d0_4_k_cu_9db5a236_32414cute7productE:
	.zero		1
	.type		_ZN39_INTERNAL_664982d0_4_k_cu_9db5a236_32414cuda3std3__45__cpo3endE,@object
	.size		_ZN39_INTERNAL_664982d0_4_k_cu_9db5a236_32414cuda3std3__45__cpo3endE,(_ZN39_INTERNAL_664982d0_4_k_cu_9db5a236_32414cuda3std3__419piecewise_constructE - _ZN39_INTERNAL_664982d0_4_k_cu_9db5a236_32414cuda3std3__45__cpo3endE)
_ZN39_INTERNAL_664982d0_4_k_cu_9db5a236_32414cuda3std3__45__cpo3endE:
	.zero		1
	.type		_ZN39_INTERNAL_664982d0_4_k_cu_9db5a236_32414cuda3std3__419piecewise_constructE,@object
	.size		_ZN39_INTERNAL_664982d0_4_k_cu_9db5a236_32414cuda3std3__419piecewise_constructE,(_ZN39_INTERNAL_664982d0_4_k_cu_9db5a236_32414cuda3std3__45__cpo4cendE - _ZN39_INTERNAL_664982d0_4_k_cu_9db5a236_32414cuda3std3__419piecewise_constructE)
_ZN39_INTERNAL_664982d0_4_k_cu_9db5a236_32414cuda3std3__419piecewise_constructE:
	.zero		1
	.type		_ZN39_INTERNAL_664982d0_4_k_cu_9db5a236_32414cuda3std3__45__cpo4cendE,@object
	.size		_ZN39_INTERNAL_664982d0_4_k_cu_9db5a236_32414cuda3std3__45__cpo4cendE,(_ZN39_INTERNAL_664982d0_4_k_cu_9db5a236_32414cuda3std6ranges3__45__cpo4swapE - _ZN39_INTERNAL_664982d0_4_k_cu_9db5a236_32414cuda3std3__45__cpo4cendE)
_ZN39_INTERNAL_664982d0_4_k_cu_9db5a236_32414cuda3std3__45__cpo4cendE:
	.zero		1
	.type		_ZN39_INTERNAL_664982d0_4_k_cu_9db5a236_32414cuda3std6ranges3__45__cpo4swapE,@object
	.size		_ZN39_INTERNAL_664982d0_4_k_cu_9db5a236_32414cuda3std6ranges3__45__cpo4swapE,(.L_8 - _ZN39_INTERNAL_664982d0_4_k_cu_9db5a236_32414cuda3std6ranges3__45__cpo4swapE)
_ZN39_INTERNAL_664982d0_4_k_cu_9db5a236_32414cuda3std6ranges3__45__cpo4swapE:
	.zero		1
.L_8:


//--------------------- .nv.constant0._ZN7cutlass13device_kernelINS_4gemm6kernel13GemmUniversalIN4cute5tupleIJiiiiEEENS1_10collective13CollectiveMmaINS1_34MainloopSm90TmaGmmaWarpSpecializedILi5ENS5_IJNS4_1CILi1EEENSA_ILi2EEESB_EEENS1_35KernelTmaWarpSpecializedCooperativeEEENS5_IJNSA_ILi256EEENSA_ILi64EEESH_EEENS_6half_tENS5_IJlSB_lEEESJ_SK_NS4_8TiledMMAINS4_8MMA_AtomIJNS4_4SM904GMMA25MMA_64x64x16_F32F16F16_SSILNSO_5MajorE0ELSQ_0ELNSO_7ScaleInE1ELSR_1EEEEEENS4_6LayoutINS5_IJSC_SB_SB_EEENS5_IJSB_NSA_ILi0EEESW_EEEEENS5_IJNS4_10UnderscoreESZ_SZ_EEEEENS4_23SM90_TMA_LOAD_MULTICASTENS4_14ComposedLayoutINS4_7SwizzleILi3ELi4ELi3EEENS4_18smem_ptr_flag_bitsILi16EEENSU_INS5_IJNSA_ILi8EEESH_EEENS5_IJSH_SB_EEEEEEEvNS4_8identityENS4_13SM90_TMA_LOADES1C_vS1D_EENS_8epilogue10collective6detail29Sm90TmaWarpSpecializedAdapterINS1H_15DefaultEpilogueISJ_SK_SK_NS1G_6thread17LinearCombinationISJ_Li1EffLNS1L_9ScaleType4KindE0ELNS_15FloatRoundStyleE2ESJ_EENS1_15EpilogueDefaultEEEEEvvEEEEvNT_6ParamsE --------------------------
	.section	.nv.constant0._ZN7cutlass13device_kernelINS_4gemm6kernel13GemmUniversalIN4cute5tupleIJiiiiEEENS1_10collective13CollectiveMmaINS1_34MainloopSm90TmaGmmaWarpSpecializedILi5ENS5_IJNS4_1CILi1EEENSA_ILi2EEESB_EEENS1_35KernelTmaWarpSpecializedCooperativeEEENS5_IJNSA_ILi256EEENSA_ILi64EEESH_EEENS_6half_tENS5_IJlSB_lEEESJ_SK_NS4_8TiledMMAINS4_8MMA_AtomIJNS4_4SM904GMMA25MMA_64x64x16_F32F16F16_SSILNSO_5MajorE0ELSQ_0ELNSO_7ScaleInE1ELSR_1EEEEEENS4_6LayoutINS5_IJSC_SB_SB_EEENS5_IJSB_NSA_ILi0EEESW_EEEEENS5_IJNS4_10UnderscoreESZ_SZ_EEEEENS4_23SM90_TMA_LOAD_MULTICASTENS4_14ComposedLayoutINS4_7SwizzleILi3ELi4ELi3EEENS4_18smem_ptr_flag_bitsILi16EEENSU_INS5_IJNSA_ILi8EEESH_EEENS5_IJSH_SB_EEEEEEEvNS4_8identityENS4_13SM90_TMA_LOADES1C_vS1D_EENS_8epilogue10collective6detail29Sm90TmaWarpSpecializedAdapterINS1H_15DefaultEpilogueISJ_SK_SK_NS1G_6thread17LinearCombinationISJ_Li1EffLNS1L_9ScaleType4KindE0ELNS_15FloatRoundStyleE2ESJ_EENS1_15EpilogueDefaultEEEEEvvEEEEvNT_6ParamsE,"a",@progbits
	.sectionflags	@""
	.align	4
.nv.constant0._ZN7cutlass13device_kernelINS_4gemm6kernel13GemmUniversalIN4cute5tupleIJiiiiEEENS1_10collective13CollectiveMmaINS1_34MainloopSm90TmaGmmaWarpSpecializedILi5ENS5_IJNS4_1CILi1EEENSA_ILi2EEESB_EEENS1_35KernelTmaWarpSpecializedCooperativeEEENS5_IJNSA_ILi256EEENSA_ILi64EEESH_EEENS_6half_tENS5_IJlSB_lEEESJ_SK_NS4_8TiledMMAINS4_8MMA_AtomIJNS4_4SM904GMMA25MMA_64x64x16_F32F16F16_SSILNSO_5MajorE0ELSQ_0ELNSO_7ScaleInE1ELSR_1EEEEEENS4_6LayoutINS5_IJSC_SB_SB_EEENS5_IJSB_NSA_ILi0EEESW_EEEEENS5_IJNS4_10UnderscoreESZ_SZ_EEEEENS4_23SM90_TMA_LOAD_MULTICASTENS4_14ComposedLayoutINS4_7SwizzleILi3ELi4ELi3EEENS4_18smem_ptr_flag_bitsILi16EEENSU_INS5_IJNSA_ILi8EEESH_EEENS5_IJSH_SB_EEEEEEEvNS4_8identityENS4_13SM90_TMA_LOADES1C_vS1D_EENS_8epilogue10collective6detail29Sm90TmaWarpSpecializedAdapterINS1H_15DefaultEpilogueISJ_SK_SK_NS1G_6thread17LinearCombinationISJ_Li1EffLNS1L_9ScaleType4KindE0ELNS_15FloatRoundStyleE2ESJ_EENS1_15EpilogueDefaultEEEEEvvEEEEvNT_6ParamsE:
	.zero		1664


//--------------------- SYMBOLS --------------------------

	.type		.nv.reservedSmem.offset0,@object
	.size		.nv.reservedSmem.offset0,0x4
	.type		__assertfail,@function
